//
// Generated by NVIDIA NVVM Compiler
//
// Compiler Build ID: CL-36424714
// Cuda compilation tools, release 13.0, V13.0.88
// Based on NVVM 20.0.0
//

.version 9.0
.target sm_100
.address_size 64

	// .globl	_Z9addArraysPKfS0_Pfi
.global .align 4 .b8 __cudart_i2opi_f[24] = {65, 144, 67, 60, 153, 149, 98, 219, 192, 221, 52, 245, 209, 87, 39, 252, 41, 21, 68, 78, 110, 131, 249, 162};

.visible .entry _Z9addArraysPKfS0_Pfi(
	.param .u64 .ptr .align 1 _Z9addArraysPKfS0_Pfi_param_0,
	.param .u64 .ptr .align 1 _Z9addArraysPKfS0_Pfi_param_1,
	.param .u64 .ptr .align 1 _Z9addArraysPKfS0_Pfi_param_2,
	.param .u32 _Z9addArraysPKfS0_Pfi_param_3
)
{
	.reg .pred 	%p<2>;
	.reg .b32 	%r<6>;
	.reg .b32 	%f<4>;
	.reg .b64 	%rd<11>;

	ld.param.u64 	%rd1, [_Z9addArraysPKfS0_Pfi_param_0];
	ld.param.u64 	%rd2, [_Z9addArraysPKfS0_Pfi_param_1];
	ld.param.u64 	%rd3, [_Z9addArraysPKfS0_Pfi_param_2];
	ld.param.u32 	%r2, [_Z9addArraysPKfS0_Pfi_param_3];
	mov.u32 	%r3, %ntid.x;
	mov.u32 	%r4, %ctaid.x;
	mov.u32 	%r5, %tid.x;
	mad.lo.s32 	%r1, %r3, %r4, %r5;
	setp.ge.s32 	%p1, %r1, %r2;
	@%p1 bra 	$L__BB0_2;
	cvta.to.global.u64 	%rd4, %rd1;
	cvta.to.global.u64 	%rd5, %rd2;
	cvta.to.global.u64 	%rd6, %rd3;
	mul.wide.s32 	%rd7, %r1, 4;
	add.s64 	%rd8, %rd4, %rd7;
	ld.global.f32 	%f1, [%rd8];
	add.s64 	%rd9, %rd5, %rd7;
	ld.global.f32 	%f2, [%rd9];
	add.f32 	%f3, %f1, %f2;
	add.s64 	%rd10, %rd6, %rd7;
	st.global.f32 	[%rd10], %f3;
$L__BB0_2:
	ret;

}
	// .globl	_Z25complexPhysicsCalculationPKfS0_Pfi
.visible .entry _Z25complexPhysicsCalculationPKfS0_Pfi(
	.param .u64 .ptr .align 1 _Z25complexPhysicsCalculationPKfS0_Pfi_param_0,
	.param .u64 .ptr .align 1 _Z25complexPhysicsCalculationPKfS0_Pfi_param_1,
	.param .u64 .ptr .align 1 _Z25complexPhysicsCalculationPKfS0_Pfi_param_2,
	.param .u32 _Z25complexPhysicsCalculationPKfS0_Pfi_param_3
)
{
	.local .align 4 .b8 	__local_depot1[28];
	.reg .b64 	%SP;
	.reg .b64 	%SPL;
	.reg .pred 	%p<18>;
	.reg .b32 	%r<87>;
	.reg .b32 	%f<71>;
	.reg .b64 	%rd<50>;
	.reg .b64 	%fd<5>;

	mov.u64 	%SPL, __local_depot1;
	ld.param.u64 	%rd16, [_Z25complexPhysicsCalculationPKfS0_Pfi_param_0];
	ld.param.u64 	%rd17, [_Z25complexPhysicsCalculationPKfS0_Pfi_param_1];
	ld.param.u64 	%rd18, [_Z25complexPhysicsCalculationPKfS0_Pfi_param_2];
	ld.param.u32 	%r30, [_Z25complexPhysicsCalculationPKfS0_Pfi_param_3];
	add.u64 	%rd1, %SPL, 0;
	mov.u32 	%r31, %ntid.x;
	mov.u32 	%r32, %ctaid.x;
	mov.u32 	%r33, %tid.x;
	mad.lo.s32 	%r1, %r31, %r32, %r33;
	setp.ge.s32 	%p1, %r1, %r30;
	@%p1 bra 	$L__BB1_18;
	cvta.to.global.u64 	%rd20, %rd17;
	cvta.to.global.u64 	%rd21, %rd16;
	mul.wide.s32 	%rd22, %r1, 4;
	add.s64 	%rd23, %rd21, %rd22;
	ld.global.f32 	%f1, [%rd23];
	add.s64 	%rd24, %rd20, %rd22;
	ld.global.f32 	%f2, [%rd24];
	mul.f32 	%f14, %f1, 0f3F22F983;
	cvt.rni.s32.f32 	%r82, %f14;
	cvt.rn.f32.s32 	%f15, %r82;
	fma.rn.f32 	%f16, %f15, 0fBFC90FDA, %f1;
	fma.rn.f32 	%f17, %f15, 0fB3A22168, %f16;
	fma.rn.f32 	%f69, %f15, 0fA7C234C5, %f17;
	abs.f32 	%f4, %f1;
	setp.ltu.f32 	%p2, %f4, 0f47CE4780;
	@%p2 bra 	$L__BB1_9;
	setp.neu.f32 	%p3, %f4, 0f7F800000;
	@%p3 bra 	$L__BB1_4;
	mov.f32 	%f20, 0f00000000;
	mul.rn.f32 	%f69, %f1, %f20;
	mov.b32 	%r82, 0;
	bra.uni 	$L__BB1_9;
$L__BB1_4:
	mov.b32 	%r3, %f1;
	shl.b32 	%r35, %r3, 8;
	or.b32  	%r4, %r35, -2147483648;
	mov.b64 	%rd46, 0;
	mov.b32 	%r79, 0;
	mov.u64 	%rd44, __cudart_i2opi_f;
	mov.u64 	%rd45, %rd1;
$L__BB1_5:
	.pragma "nounroll";
	ld.global.nc.u32 	%r36, [%rd44];
	mad.wide.u32 	%rd27, %r36, %r4, %rd46;
	shr.u64 	%rd46, %rd27, 32;
	st.local.u32 	[%rd45], %rd27;
	add.s32 	%r79, %r79, 1;
	add.s64 	%rd45, %rd45, 4;
	add.s64 	%rd44, %rd44, 4;
	setp.ne.s32 	%p4, %r79, 6;
	@%p4 bra 	$L__BB1_5;
	shr.u32 	%r37, %r3, 23;
	st.local.u32 	[%rd1+24], %rd46;
	and.b32  	%r7, %r37, 31;
	and.b32  	%r38, %r37, 224;
	add.s32 	%r39, %r38, -128;
	shr.u32 	%r40, %r39, 5;
	mul.wide.u32 	%rd28, %r40, 4;
	sub.s64 	%rd8, %rd1, %rd28;
	ld.local.u32 	%r80, [%rd8+24];
	ld.local.u32 	%r81, [%rd8+20];
	setp.eq.s32 	%p5, %r7, 0;
	@%p5 bra 	$L__BB1_8;
	shf.l.wrap.b32 	%r80, %r81, %r80, %r7;
	ld.local.u32 	%r41, [%rd8+16];
	shf.l.wrap.b32 	%r81, %r41, %r81, %r7;
$L__BB1_8:
	shr.u32 	%r42, %r80, 30;
	shf.l.wrap.b32 	%r43, %r81, %r80, 2;
	shl.b32 	%r44, %r81, 2;
	shr.u32 	%r45, %r43, 31;
	add.s32 	%r46, %r45, %r42;
	neg.s32 	%r47, %r46;
	setp.lt.s32 	%p6, %r3, 0;
	selp.b32 	%r82, %r47, %r46, %p6;
	xor.b32  	%r48, %r43, %r3;
	shr.s32 	%r49, %r43, 31;
	xor.b32  	%r50, %r49, %r43;
	xor.b32  	%r51, %r49, %r44;
	cvt.u64.u32 	%rd29, %r50;
	shl.b64 	%rd30, %rd29, 32;
	cvt.u64.u32 	%rd31, %r51;
	or.b64  	%rd32, %rd30, %rd31;
	cvt.rn.f64.s64 	%fd1, %rd32;
	mul.f64 	%fd2, %fd1, 0d3BF921FB54442D19;
	cvt.rn.f32.f64 	%f18, %fd2;
	neg.f32 	%f19, %f18;
	setp.lt.s32 	%p7, %r48, 0;
	selp.f32 	%f69, %f19, %f18, %p7;
$L__BB1_9:
	mul.rn.f32 	%f21, %f69, %f69;
	and.b32  	%r53, %r82, 1;
	setp.eq.b32 	%p8, %r53, 1;
	selp.f32 	%f22, 0f3F800000, %f69, %p8;
	fma.rn.f32 	%f23, %f21, %f22, 0f00000000;
	fma.rn.f32 	%f24, %f21, 0f37CBAC00, 0fBAB607ED;
	selp.f32 	%f25, %f24, 0fB94D4153, %p8;
	selp.f32 	%f26, 0f3D2AAABB, 0f3C0885E4, %p8;
	fma.rn.f32 	%f27, %f25, %f21, %f26;
	selp.f32 	%f28, 0fBEFFFFFF, 0fBE2AAAA8, %p8;
	fma.rn.f32 	%f29, %f27, %f21, %f28;
	fma.rn.f32 	%f30, %f29, %f23, %f22;
	and.b32  	%r54, %r82, 2;
	setp.eq.s32 	%p9, %r54, 0;
	mov.f32 	%f31, 0f00000000;
	sub.f32 	%f32, %f31, %f30;
	selp.f32 	%f8, %f30, %f32, %p9;
	mul.f32 	%f33, %f2, 0f3F22F983;
	cvt.rni.s32.f32 	%r86, %f33;
	cvt.rn.f32.s32 	%f34, %r86;
	fma.rn.f32 	%f35, %f34, 0fBFC90FDA, %f2;
	fma.rn.f32 	%f36, %f34, 0fB3A22168, %f35;
	fma.rn.f32 	%f70, %f34, 0fA7C234C5, %f36;
	abs.f32 	%f10, %f2;
	setp.ltu.f32 	%p10, %f10, 0f47CE4780;
	@%p10 bra 	$L__BB1_17;
	setp.neu.f32 	%p11, %f10, 0f7F800000;
	@%p11 bra 	$L__BB1_12;
	mov.f32 	%f39, 0f00000000;
	mul.rn.f32 	%f70, %f2, %f39;
	mov.b32 	%r86, 0;
	bra.uni 	$L__BB1_17;
$L__BB1_12:
	mov.b32 	%r17, %f2;
	shl.b32 	%r56, %r17, 8;
	or.b32  	%r18, %r56, -2147483648;
	mov.b64 	%rd49, 0;
	mov.b32 	%r83, 0;
	mov.u64 	%rd47, __cudart_i2opi_f;
	mov.u64 	%rd48, %rd1;
$L__BB1_13:
	.pragma "nounroll";
	ld.global.nc.u32 	%r57, [%rd47];
	mad.wide.u32 	%rd35, %r57, %r18, %rd49;
	shr.u64 	%rd49, %rd35, 32;
	st.local.u32 	[%rd48], %rd35;
	add.s32 	%r83, %r83, 1;
	add.s64 	%rd48, %rd48, 4;
	add.s64 	%rd47, %rd47, 4;
	setp.ne.s32 	%p12, %r83, 6;
	@%p12 bra 	$L__BB1_13;
	shr.u32 	%r58, %r17, 23;
	st.local.u32 	[%rd1+24], %rd49;
	and.b32  	%r21, %r58, 31;
	and.b32  	%r59, %r58, 224;
	add.s32 	%r60, %r59, -128;
	shr.u32 	%r61, %r60, 5;
	mul.wide.u32 	%rd36, %r61, 4;
	sub.s64 	%rd15, %rd1, %rd36;
	ld.local.u32 	%r84, [%rd15+24];
	ld.local.u32 	%r85, [%rd15+20];
	setp.eq.s32 	%p13, %r21, 0;
	@%p13 bra 	$L__BB1_16;
	shf.l.wrap.b32 	%r84, %r85, %r84, %r21;
	ld.local.u32 	%r62, [%rd15+16];
	shf.l.wrap.b32 	%r85, %r62, %r85, %r21;
$L__BB1_16:
	shr.u32 	%r63, %r84, 30;
	shf.l.wrap.b32 	%r64, %r85, %r84, 2;
	shl.b32 	%r65, %r85, 2;
	shr.u32 	%r66, %r64, 31;
	add.s32 	%r67, %r66, %r63;
	neg.s32 	%r68, %r67;
	setp.lt.s32 	%p14, %r17, 0;
	selp.b32 	%r86, %r68, %r67, %p14;
	xor.b32  	%r69, %r64, %r17;
	shr.s32 	%r70, %r64, 31;
	xor.b32  	%r71, %r70, %r64;
	xor.b32  	%r72, %r70, %r65;
	cvt.u64.u32 	%rd37, %r71;
	shl.b64 	%rd38, %rd37, 32;
	cvt.u64.u32 	%rd39, %r72;
	or.b64  	%rd40, %rd38, %rd39;
	cvt.rn.f64.s64 	%fd3, %rd40;
	mul.f64 	%fd4, %fd3, 0d3BF921FB54442D19;
	cvt.rn.f32.f64 	%f37, %fd4;
	neg.f32 	%f38, %f37;
	setp.lt.s32 	%p15, %r69, 0;
	selp.f32 	%f70, %f38, %f37, %p15;
$L__BB1_17:
	neg.f32 	%f40, %f2;
	div.rn.f32 	%f41, %f40, %f1;
	fma.rn.f32 	%f42, %f41, 0f3BBB989D, 0f3F000000;
	cvt.sat.f32.f32 	%f43, %f42;
	mov.f32 	%f44, 0f4B400001;
	mov.f32 	%f45, 0f437C0000;
	fma.rm.f32 	%f46, %f43, %f45, %f44;
	add.s32 	%r74, %r86, 1;
	mul.rn.f32 	%f47, %f70, %f70;
	and.b32  	%r75, %r86, 1;
	setp.eq.b32 	%p16, %r75, 1;
	selp.f32 	%f48, %f70, 0f3F800000, %p16;
	fma.rn.f32 	%f49, %f47, %f48, 0f00000000;
	fma.rn.f32 	%f50, %f47, 0f37CBAC00, 0fBAB607ED;
	selp.f32 	%f51, 0fB94D4153, %f50, %p16;
	selp.f32 	%f52, 0f3C0885E4, 0f3D2AAABB, %p16;
	fma.rn.f32 	%f53, %f51, %f47, %f52;
	selp.f32 	%f54, 0fBE2AAAA8, 0fBEFFFFFF, %p16;
	fma.rn.f32 	%f55, %f53, %f47, %f54;
	fma.rn.f32 	%f56, %f55, %f49, %f48;
	and.b32  	%r76, %r74, 2;
	setp.eq.s32 	%p17, %r76, 0;
	mov.f32 	%f57, 0f00000000;
	sub.f32 	%f58, %f57, %f56;
	selp.f32 	%f59, %f56, %f58, %p17;
	mul.f32 	%f60, %f8, %f59;
	add.f32 	%f61, %f46, 0fCB40007F;
	neg.f32 	%f62, %f61;
	fma.rn.f32 	%f63, %f41, 0f3FB8AA3B, %f62;
	fma.rn.f32 	%f64, %f41, 0f32A57060, %f63;
	ex2.approx.ftz.f32 	%f65, %f64;
	mov.b32 	%r77, %f46;
	shl.b32 	%r78, %r77, 23;
	mov.b32 	%f66, %r78;
	mul.f32 	%f67, %f65, %f66;
	fma.rn.f32 	%f68, %f1, %f67, %f60;
	cvta.to.global.u64 	%rd41, %rd18;
	add.s64 	%rd43, %rd41, %rd22;
	st.global.f32 	[%rd43], %f68;
$L__BB1_18:
	ret;

}


// ===== COMPILED SASS (sm_100) =====

	.target	sm_100

	.elftype	@"ET_EXEC"


//--------------------- .note.nv.tkinfo           --------------------------
	.section	.note.nv.tkinfo,"",@"SHT_NOTE"
	.sectionflags	@"SHF_NOTE_NV_TKINFO"
	.tkinfo
        /*0018*/ 	.word	0x00000002
        /*0030*/ 	.string	""
        /*0030*/ 	.string	"ptxas"
        /*0030*/ 	.string	"Cuda compilation tools, release 13.0, V13.0.88"
        /*0030*/ 	.string	"Build cuda_13.0.r13.0/compiler.36424714_0"
        /*0030*/ 	.string	"-arch sm_100 -m 64 "



//--------------------- .note.nv.cuinfo           --------------------------
	.section	.note.nv.cuinfo,"",@"SHT_NOTE"
	.sectionflags	@"SHF_NOTE_NV_CUINFO"
        /*0018*/ 	.short	0x0002
        /*001a*/ 	.short	0x0064
        /*001c*/ 	.short	0x0082
	.zero		2


//--------------------- .nv.info                  --------------------------
	.section	.nv.info,"",@"SHT_CUDA_INFO"
	.align	4


	//----- nvinfo : EIATTR_REGCOUNT
	.align		4
        /*0000*/ 	.byte	0x04, 0x2f
        /*0002*/ 	.short	(.L_2 - .L_1)
	.align		4
.L_1:
        /*0004*/ 	.word	index@(_Z9addArraysPKfS0_Pfi)
        /*0008*/ 	.word	0x0000000c


	//----- nvinfo : EIATTR_FRAME_SIZE
	.align		4
.L_2:
        /*000c*/ 	.byte	0x04, 0x11
        /*000e*/ 	.short	(.L_4 - .L_3)
	.align		4
.L_3:
        /*0010*/ 	.word	index@(_Z9addArraysPKfS0_Pfi)
        /*0014*/ 	.word	0x00000000


	//----- nvinfo : EIATTR_REGCOUNT
	.align		4
.L_4:
        /*0018*/ 	.byte	0x04, 0x2f
        /*001a*/ 	.short	(.L_6 - .L_5)
	.align		4
.L_5:
        /*001c*/ 	.word	index@(_Z25complexPhysicsCalculationPKfS0_Pfi)
        /*0020*/ 	.word	0x00000015


	//----- nvinfo : EIATTR_FRAME_SIZE
	.align		4
.L_6:
        /*0024*/ 	.byte	0x04, 0x11
        /*0026*/ 	.short	(.L_8 - .L_7)
	.align		4
.L_7:
        /*0028*/ 	.word	index@($__internal_0_$__cuda_sm3x_div_rn_noftz_f32_slowpath)
        /*002c*/ 	.word	0x00000000


	//----- nvinfo : EIATTR_FRAME_SIZE
	.align		4
.L_8:
        /*0030*/ 	.byte	0x04, 0x11
        /*0032*/ 	.short	(.L_10 - .L_9)
	.align		4
.L_9:
        /*0034*/ 	.word	index@(_Z25complexPhysicsCalculationPKfS0_Pfi)
        /*0038*/ 	.word	0x00000000


	//----- nvinfo : EIATTR_MIN_STACK_SIZE
	.align		4
.L_10:
        /*003c*/ 	.byte	0x04, 0x12
        /*003e*/ 	.short	(.L_12 - .L_11)
	.align		4
.L_11:
        /*0040*/ 	.word	index@(_Z25complexPhysicsCalculationPKfS0_Pfi)
        /*0044*/ 	.word	0x00000000


	//----- nvinfo : EIATTR_MIN_STACK_SIZE
	.align		4
.L_12:
        /*0048*/ 	.byte	0x04, 0x12
        /*004a*/ 	.short	(.L_14 - .L_13)
	.align		4
.L_13:
        /*004c*/ 	.word	index@(_Z9addArraysPKfS0_Pfi)
        /*0050*/ 	.word	0x00000000
.L_14:


//--------------------- .nv.compat                --------------------------
	.section	.nv.compat,"",@"SHT_CUDA_COMPAT_INFO"
	.align	4
        /*0000*/ 	.byte	0x02, 0x09, 0x00, 0x00, 0x02, 0x02, 0x01, 0x00, 0x02, 0x05, 0x05, 0x00, 0x03, 0x07, 0x01, 0x01
        /*0010*/ 	.byte	0x02, 0x03, 0x00, 0x00, 0x02, 0x06, 0x01, 0x00, 0x04, 0x0b, 0x08, 0x00, 0x01, 0x00, 0x00, 0x00
        /*0020*/ 	.byte	0x00, 0x00, 0x00, 0x00


//--------------------- .nv.info._Z25complexPhysicsCalculationPKfS0_Pfi --------------------------
	.section	.nv.info._Z25complexPhysicsCalculationPKfS0_Pfi,"",@"SHT_CUDA_INFO"
	.sectionflags	@""
	.align	4


	//----- nvinfo : EIATTR_CUDA_API_VERSION
	.align		4
        /*0000*/ 	.byte	0x04, 0x37
        /*0002*/ 	.short	(.L_16 - .L_15)
.L_15:
        /*0004*/ 	.word	0x00000082


	//----- nvinfo : EIATTR_KPARAM_INFO
	.align		4
.L_16:
        /*0008*/ 	.byte	0x04, 0x17
        /*000a*/ 	.short	(.L_18 - .L_17)
.L_17:
        /*000c*/ 	.word	0x00000000
        /*0010*/ 	.short	0x0003
        /*0012*/ 	.short	0x0018
        /*0014*/ 	.byte	0x00, 0xf0, 0x11, 0x00


	//----- nvinfo : EIATTR_KPARAM_INFO
	.align		4
.L_18:
        /*0018*/ 	.byte	0x04, 0x17
        /*001a*/ 	.short	(.L_20 - .L_19)
.L_19:
        /*001c*/ 	.word	0x00000000
        /*0020*/ 	.short	0x0002
        /*0022*/ 	.short	0x0010
        /*0024*/ 	.byte	0x00, 0xf5, 0x21, 0x00


	//----- nvinfo : EIATTR_KPARAM_INFO
	.align		4
.L_20:
        /*0028*/ 	.byte	0x04, 0x17
        /*002a*/ 	.short	(.L_22 - .L_21)
.L_21:
        /*002c*/ 	.word	0x00000000
        /*0030*/ 	.short	0x0001
        /*0032*/ 	.short	0x0008
        /*0034*/ 	.byte	0x00, 0xf5, 0x21, 0x00


	//----- nvinfo : EIATTR_KPARAM_INFO
	.align		4
.L_22:
        /*0038*/ 	.byte	0x04, 0x17
        /*003a*/ 	.short	(.L_24 - .L_23)
.L_23:
        /*003c*/ 	.word	0x00000000
        /*0040*/ 	.short	0x0000
        /*0042*/ 	.short	0x0000
        /*0044*/ 	.byte	0x00, 0xf5, 0x21, 0x00


	//----- nvinfo : EIATTR_SPARSE_MMA_MASK
	.align		4
.L_24:
        /*0048*/ 	.byte	0x03, 0x50
        /*004a*/ 	.short	0x0000


	//----- nvinfo : EIATTR_MAXREG_COUNT
	.align		4
        /*004c*/ 	.byte	0x03, 0x1b
        /*004e*/ 	.short	0x00ff


	//----- nvinfo : EIATTR_MERCURY_ISA_VERSION
	.align		4
        /*0050*/ 	.byte	0x03, 0x5f
        /*0052*/ 	.short	0x0101


	//----- nvinfo : EIATTR_VRC_CTA_INIT_COUNT
	.align		4
        /*0054*/ 	.byte	0x02, 0x4a
	.zero		1
	.zero		1


	//----- nvinfo : EIATTR_EXIT_INSTR_OFFSETS
	.align		4
        /*0058*/ 	.byte	0x04, 0x1c
        /*005a*/ 	.short	(.L_26 - .L_25)


	//   ....[0]....
.L_25:
        /*005c*/ 	.word	0x00000070


	//   ....[1]....
        /*0060*/ 	.word	0x00001220


	//----- nvinfo : EIATTR_CRS_STACK_SIZE
	.align		4
.L_26:
        /*0064*/ 	.byte	0x04, 0x1e
        /*0066*/ 	.short	(.L_28 - .L_27)
.L_27:
        /*0068*/ 	.word	0x00000000


	//----- nvinfo : EIATTR_CBANK_PARAM_SIZE
	.align		4
.L_28:
        /*006c*/ 	.byte	0x03, 0x19
        /*006e*/ 	.short	0x001c


	//----- nvinfo : EIATTR_PARAM_CBANK
	.align		4
        /*0070*/ 	.byte	0x04, 0x0a
        /*0072*/ 	.short	(.L_30 - .L_29)
	.align		4
.L_29:
        /*0074*/ 	.word	index@(.nv.constant0._Z25complexPhysicsCalculationPKfS0_Pfi)
        /*0078*/ 	.short	0x0380
        /*007a*/ 	.short	0x001c


	//----- nvinfo : EIATTR_SW_WAR
	.align		4
.L_30:
        /*007c*/ 	.byte	0x04, 0x36
        /*007e*/ 	.short	(.L_32 - .L_31)
.L_31:
        /*0080*/ 	.word	0x00000008
.L_32:


//--------------------- .nv.info._Z9addArraysPKfS0_Pfi --------------------------
	.section	.nv.info._Z9addArraysPKfS0_Pfi,"",@"SHT_CUDA_INFO"
	.sectionflags	@""
	.align	4


	//----- nvinfo : EIATTR_CUDA_API_VERSION
	.align		4
        /*0000*/ 	.byte	0x04, 0x37
        /*0002*/ 	.short	(.L_34 - .L_33)
.L_33:
        /*0004*/ 	.word	0x00000082


	//----- nvinfo : EIATTR_KPARAM_INFO
	.align		4
.L_34:
        /*0008*/ 	.byte	0x04, 0x17
        /*000a*/ 	.short	(.L_36 - .L_35)
.L_35:
        /*000c*/ 	.word	0x00000000
        /*0010*/ 	.short	0x0003
        /*0012*/ 	.short	0x0018
        /*0014*/ 	.byte	0x00, 0xf0, 0x11, 0x00


	//----- nvinfo : EIATTR_KPARAM_INFO
	.align		4
.L_36:
        /*0018*/ 	.byte	0x04, 0x17
        /*001a*/ 	.short	(.L_38 - .L_37)
.L_37:
        /*001c*/ 	.word	0x00000000
        /*0020*/ 	.short	0x0002
        /*0022*/ 	.short	0x0010
        /*0024*/ 	.byte	0x00, 0xf5, 0x21, 0x00


	//----- nvinfo : EIATTR_KPARAM_INFO
	.align		4
.L_38:
        /*0028*/ 	.byte	0x04, 0x17
        /*002a*/ 	.short	(.L_40 - .L_39)
.L_39:
        /*002c*/ 	.word	0x00000000
        /*0030*/ 	.short	0x0001
        /*0032*/ 	.short	0x0008
        /*0034*/ 	.byte	0x00, 0xf5, 0x21, 0x00


	//----- nvinfo : EIATTR_KPARAM_INFO
	.align		4
.L_40:
        /*0038*/ 	.byte	0x04, 0x17
        /*003a*/ 	.short	(.L_42 - .L_41)
.L_41:
        /*003c*/ 	.word	0x00000000
        /*0040*/ 	.short	0x0000
        /*0042*/ 	.short	0x0000
        /*0044*/ 	.byte	0x00, 0xf5, 0x21, 0x00


	//----- nvinfo : EIATTR_SPARSE_MMA_MASK
	.align		4
.L_42:
        /*0048*/ 	.byte	0x03, 0x50
        /*004a*/ 	.short	0x0000


	//----- nvinfo : EIATTR_MAXREG_COUNT
	.align		4
        /*004c*/ 	.byte	0x03, 0x1b
        /*004e*/ 	.short	0x00ff


	//----- nvinfo : EIATTR_MERCURY_ISA_VERSION
	.align		4
        /*0050*/ 	.byte	0x03, 0x5f
        /*0052*/ 	.short	0x0101


	//----- nvinfo : EIATTR_VRC_CTA_INIT_COUNT
	.align		4
        /*0054*/ 	.byte	0x02, 0x4a
	.zero		1
	.zero		1


	//----- nvinfo : EIATTR_EXIT_INSTR_OFFSETS
	.align		4
        /*0058*/ 	.byte	0x04, 0x1c
        /*005a*/ 	.short	(.L_44 - .L_43)


	//   ....[0]....
.L_43:
        /*005c*/ 	.word	0x00000070


	//   ....[1]....
        /*0060*/ 	.word	0x00000130


	//----- nvinfo : EIATTR_CBANK_PARAM_SIZE
	.align		4
.L_44:
        /*0064*/ 	.byte	0x03, 0x19
        /*0066*/ 	.short	0x001c


	//----- nvinfo : EIATTR_PARAM_CBANK
	.align		4
        /*0068*/ 	.byte	0x04, 0x0a
        /*006a*/ 	.short	(.L_46 - .L_45)
	.align		4
.L_45:
        /*006c*/ 	.word	index@(.nv.constant0._Z9addArraysPKfS0_Pfi)
        /*0070*/ 	.short	0x0380
        /*0072*/ 	.short	0x001c


	//----- nvinfo : EIATTR_SW_WAR
	.align		4
.L_46:
        /*0074*/ 	.byte	0x04, 0x36
        /*0076*/ 	.short	(.L_48 - .L_47)
.L_47:
        /*0078*/ 	.word	0x00000008
.L_48:


//--------------------- .nv.callgraph             --------------------------
	.section	.nv.callgraph,"",@"SHT_CUDA_CALLGRAPH"
	.align	4
	.sectionentsize	8
	.align		4
        /*0000*/ 	.word	0x00000000
	.align		4
        /*0004*/ 	.word	0xffffffff
	.align		4
        /*0008*/ 	.word	0x00000000
	.align		4
        /*000c*/ 	.word	0xfffffffe
	.align		4
        /*0010*/ 	.word	0x00000000
	.align		4
        /*0014*/ 	.word	0xfffffffd
	.align		4
        /*0018*/ 	.word	0x00000000
	.align		4
        /*001c*/ 	.word	0xfffffffc


//--------------------- .nv.constant4             --------------------------
	.section	.nv.constant4,"a",@progbits
	.align	8
	.align		8
.nv.constant4:
        /*0000*/ 	.dword	__cudart_i2opi_f


//--------------------- .text._Z25complexPhysicsCalculationPKfS0_Pfi --------------------------
	.section	.text._Z25complexPhysicsCalculationPKfS0_Pfi,"ax",@progbits
	.align	128
        .global         _Z25complexPhysicsCalculationPKfS0_Pfi
        .type           _Z25complexPhysicsCalculationPKfS0_Pfi,@function
        .size           _Z25complexPhysicsCalculationPKfS0_Pfi,(.L_x_25 - _Z25complexPhysicsCalculationPKfS0_Pfi)
        .other          _Z25complexPhysicsCalculationPKfS0_Pfi,@"STO_CUDA_ENTRY STV_DEFAULT"
_Z25complexPhysicsCalculationPKfS0_Pfi:
.text._Z25complexPhysicsCalculationPKfS0_Pfi:
[----:B------:R-:W-:Y:S01]  /*0000*/  LDC R1, c[0x0][0x37c] ;  /* 0x0000df00ff017b82 */ /* 0x000fe20000000800 */
[----:B------:R-:W0:Y:S01]  /*0010*/  S2R R4, SR_CTAID.X ;  /* 0x0000000000047919 */ /* 0x000e220000002500 */
[----:B------:R-:W0:Y:S01]  /*0020*/  LDCU UR4, c[0x0][0x360] ;  /* 0x00006c00ff0477ac */ /* 0x000e220008000800 */
[----:B------:R-:W0:Y:S01]  /*0030*/  S2R R3, SR_TID.X ;  /* 0x0000000000037919 */ /* 0x000e220000002100 */
[----:B------:R-:W1:Y:S01]  /*0040*/  LDCU UR5, c[0x0][0x398] ;  /* 0x00007300ff0577ac */ /* 0x000e620008000800 */
[----:B0-----:R-:W-:-:S05]  /*0050*/  IMAD R4, R4, UR4, R3 ;  /* 0x0000000404047c24 */ /* 0x001fca000f8e0203 */
[----:B-1----:R-:W-:-:S13]  /*0060*/  ISETP.GE.AND P0, PT, R4, UR5, PT ;  /* 0x0000000504007c0c */ /* 0x002fda000bf06270 */
[----:B------:R-:W-:Y:S05]  /*0070*/  @P0 EXIT ;  /* 0x000000000000094d */ /* 0x000fea0003800000 */
[----:B------:R-:W0:Y:S01]  /*0080*/  LDC.64 R2, c[0x0][0x380] ;  /* 0x0000e000ff027b82 */ /* 0x000e220000000a00 */
[----:B------:R-:W1:Y:S07]  /*0090*/  LDCU.64 UR6, c[0x0][0x358] ;  /* 0x00006b00ff0677ac */ /* 0x000e6e0008000a00 */
[----:B------:R-:W2:Y:S01]  /*00a0*/  LDC.64 R6, c[0x0][0x388] ;  /* 0x0000e200ff067b82 */ /* 0x000ea20000000a00 */
[----:B0-----:R-:W-:-:S05]  /*00b0*/  IMAD.WIDE R2, R4, 0x4, R2 ;  /* 0x0000000404027825 */ /* 0x001fca00078e0202 */
[----:B-1----:R-:W3:Y:S01]  /*00c0*/  LDG.E R5, desc[UR6][R2.64] ;  /* 0x0000000602057981 */ /* 0x002ee2000c1e1900 */
[----:B--2---:R-:W-:-:S05]  /*00d0*/  IMAD.WIDE R6, R4, 0x4, R6 ;  /* 0x0000000404067825 */ /* 0x004fca00078e0206 */
[----:B------:R0:W5:Y:S01]  /*00e0*/  LDG.E R0, desc[UR6][R6.64] ;  /* 0x0000000606007981 */ /* 0x000162000c1e1900 */
[----:B------:R-:W-:Y:S01]  /*00f0*/  BSSY.RECONVERGENT B0, `(.L_x_0) ;  /* 0x0000069000007945 */ /* 0x000fe20003800200 */
[C---:B---3--:R-:W-:Y:S01]  /*0100*/  FMUL R8, R5.reuse, 0.63661974668502807617 ;  /* 0x3f22f98305087820 */ /* 0x048fe20000400000 */
[----:B------:R-:W-:-:S03]  /*0110*/  FSETP.GE.AND P0, PT, |R5|, 105615, PT ;  /* 0x47ce47800500780b */ /* 0x000fc60003f06200 */
[----:B------:R-:W1:Y:S02]  /*0120*/  F2I.NTZ R11, R8 ;  /* 0x00000008000b7305 */ /* 0x000e640000203100 */
[----:B-1----:R-:W-:-:S05]  /*0130*/  I2FP.F32.S32 R10, R11 ;  /* 0x0000000b000a7245 */ /* 0x002fca0000201400 */
[----:B------:R-:W-:-:S04]  /*0140*/  FFMA R9, R10, -1.5707962512969970703, R5 ;  /* 0xbfc90fda0a097823 */ /* 0x000fc80000000005 */
[----:B------:R-:W-:-:S04]  /*0150*/  FFMA R9, R10, -7.5497894158615963534e-08, R9 ;  /* 0xb3a221680a097823 */ /* 0x000fc80000000009 */
[----:B------:R-:W-:Y:S01]  /*0160*/  FFMA R9, R10, -5.3903029534742383927e-15, R9 ;  /* 0xa7c234c50a097823 */ /* 0x000fe20000000009 */
[----:B0-----:R-:W-:Y:S06]  /*0170*/  @!P0 BRA `(.L_x_1) ;  /* 0x0000000400808947 */ /* 0x001fec0003800000 */
[----:B------:R-:W-:-:S13]  /*0180*/  FSETP.NEU.AND P0, PT, |R5|, +INF , PT ;  /* 0x7f8000000500780b */ /* 0x000fda0003f0d200 */
[----:B------:R-:W-:Y:S01]  /*0190*/  @!P0 FMUL R9, RZ, R5 ;  /* 0x00000005ff098220 */ /* 0x000fe20000400000 */
[----:B------:R-:W-:Y:S01]  /*01a0*/  @!P0 IMAD.MOV.U32 R11, RZ, RZ, RZ ;  /* 0x000000ffff0b8224 */ /* 0x000fe200078e00ff */
[----:B------:R-:W-:Y:S06]  /*01b0*/  @!P0 BRA `(.L_x_1) ;  /* 0x0000000400708947 */ /* 0x000fec0003800000 */
[----:B------:R-:W-:Y:S01]  /*01c0*/  IMAD.SHL.U32 R3, R5, 0x100, RZ ;  /* 0x0000010005037824 */ /* 0x000fe200078e00ff */
[----:B------:R-:W0:Y:S01]  /*01d0*/  LDCU.64 UR8, c[0x4][URZ] ;  /* 0x01000000ff0877ac */ /* 0x000e220008000a00 */
[----:B------:R-:W-:Y:S02]  /*01e0*/  IMAD.MOV.U32 R2, RZ, RZ, RZ ;  /* 0x000000ffff027224 */ /* 0x000fe400078e00ff */
[----:B------:R-:W-:Y:S01]  /*01f0*/  IMAD.MOV.U32 R11, RZ, RZ, RZ ;  /* 0x000000ffff0b7224 */ /* 0x000fe200078e00ff */
[----:B------:R-:W-:Y:S01]  /*0200*/  LOP3.LUT R10, R3, 0x80000000, RZ, 0xfc, !PT ;  /* 0x80000000030a7812 */ /* 0x000fe200078efcff */
[----:B------:R-:W-:Y:S01]  /*0210*/  UMOV UR5, URZ ;  /* 0x000000ff00057c82 */ /* 0x000fe20008000000 */
[----:B------:R-:W-:-:S05]  /*0220*/  UMOV UR4, URZ ;  /* 0x000000ff00047c82 */ /* 0x000fca0008000000 */
.L_x_2:
[----:B0-----:R-:W-:Y:S02]  /*0230*/  IMAD.U32 R8, RZ, RZ, UR8 ;  /* 0x00000008ff087e24 */ /* 0x001fe4000f8e00ff */
[----:B------:R-:W-:-:S05]  /*0240*/  IMAD.U32 R9, RZ, RZ, UR9 ;  /* 0x00000009ff097e24 */ /* 0x000fca000f8e00ff */
[----:B------:R-:W2:Y:S01]  /*0250*/  LDG.E.CONSTANT R7, desc[UR6][R8.64] ;  /* 0x0000000608077981 */ /* 0x000ea2000c1e9900 */
[----:B------:R-:W-:Y:S01]  /*0260*/  UIADD3 UR4, UPT, UPT, UR4, 0x1, URZ ;  /* 0x0000000104047890 */ /* 0x000fe2000fffe0ff */
[C---:B------:R-:W-:Y:S01]  /*0270*/  ISETP.EQ.AND P0, PT, R11.reuse, RZ, PT ;  /* 0x000000ff0b00720c */ /* 0x040fe20003f02270 */
[----:B------:R-:W-:Y:S01]  /*0280*/  UIADD3 UR8, UP1, UPT, UR8, 0x4, URZ ;  /* 0x0000000408087890 */ /* 0x000fe2000ff3e0ff */
[C---:B------:R-:W-:Y:S01]  /*0290*/  ISETP.EQ.AND P1, PT, R11.reuse, 0x4, PT ;  /* 0x000000040b00780c */ /* 0x040fe20003f22270 */
[----:B------:R-:W-:Y:S01]  /*02a0*/  UISETP.NE.AND UP0, UPT, UR4, 0x6, UPT ;  /* 0x000000060400788c */ /* 0x000fe2000bf05270 */
[C---:B------:R-:W-:Y:S01]  /*02b0*/  ISETP.EQ.AND P2, PT, R11.reuse, 0x8, PT ;  /* 0x000000080b00780c */ /* 0x040fe20003f42270 */
[----:B------:R-:W-:Y:S01]  /*02c0*/  UIADD3.X UR9, UPT, UPT, URZ, UR9, URZ, UP1, !UPT ;  /* 0x00000009ff097290 */ /* 0x000fe20008ffe4ff */
[C---:B------:R-:W-:Y:S02]  /*02d0*/  ISETP.EQ.AND P3, PT, R11.reuse, 0xc, PT ;  /* 0x0000000c0b00780c */ /* 0x040fe40003f62270 */
[----:B------:R-:W-:-:S02]  /*02e0*/  ISETP.EQ.AND P4, PT, R11, 0x10, PT ;  /* 0x000000100b00780c */ /* 0x000fc40003f82270 */
[C---:B------:R-:W-:Y:S01]  /*02f0*/  ISETP.EQ.AND P5, PT, R11.reuse, 0x14, PT ;  /* 0x000000140b00780c */ /* 0x040fe20003fa2270 */
[----:B------:R-:W-:Y:S02]  /*0300*/  VIADD R11, R11, 0x4 ;  /* 0x000000040b0b7836 */ /* 0x000fe40000000000 */
[----:B--2---:R-:W-:-:S03]  /*0310*/  IMAD.WIDE.U32 R6, R7, R10, RZ ;  /* 0x0000000a07067225 */ /* 0x004fc600078e00ff */
[----:B------:R-:W-:-:S04]  /*0320*/  IADD3 R6, P6, PT, R6, R2, RZ ;  /* 0x0000000206067210 */ /* 0x000fc80007fde0ff */
[----:B------:R-:W-:Y:S01]  /*0330*/  IADD3.X R2, PT, PT, R7, UR5, RZ, P6, !PT ;  /* 0x0000000507027c10 */ /* 0x000fe2000b7fe4ff */
[--C-:B------:R-:W-:Y:S01]  /*0340*/  @P0 IMAD.MOV.U32 R3, RZ, RZ, R6.reuse ;  /* 0x000000ffff030224 */ /* 0x100fe200078e0006 */
[----:B------:R-:W-:Y:S01]  /*0350*/  @P1 MOV R12, R6 ;  /* 0x00000006000c1202 */ /* 0x000fe20000000f00 */
[--C-:B------:R-:W-:Y:S02]  /*0360*/  @P2 IMAD.MOV.U32 R13, RZ, RZ, R6.reuse ;  /* 0x000000ffff0d2224 */ /* 0x100fe400078e0006 */
[--C-:B------:R-:W-:Y:S02]  /*0370*/  @P3 IMAD.MOV.U32 R14, RZ, RZ, R6.reuse ;  /* 0x000000ffff0e3224 */ /* 0x100fe400078e0006 */
[--C-:B------:R-:W-:Y:S02]  /*0380*/  @P4 IMAD.MOV.U32 R15, RZ, RZ, R6.reuse ;  /* 0x000000ffff0f4224 */ /* 0x100fe400078e0006 */
[----:B------:R-:W-:Y:S01]  /*0390*/  @P5 IMAD.MOV.U32 R16, RZ, RZ, R6 ;  /* 0x000000ffff105224 */ /* 0x000fe200078e0006 */
[----:B------:R-:W-:Y:S06]  /*03a0*/  BRA.U UP0, `(.L_x_2) ;  /* 0xfffffffd00a07547 */ /* 0x000fec000b83ffff */
[----:B------:R-:W-:Y:S01]  /*03b0*/  SHF.R.U32.HI R6, RZ, 0x17, R5 ;  /* 0x00000017ff067819 */ /* 0x000fe20000011605 */
[----:B------:R-:W-:Y:S03]  /*03c0*/  BSSY.RECONVERGENT B1, `(.L_x_3) ;  /* 0x0000029000017945 */ /* 0x000fe60003800200 */
[C---:B------:R-:W-:Y:S02]  /*03d0*/  LOP3.LUT R7, R6.reuse, 0xe0, RZ, 0xc0, !PT ;  /* 0x000000e006077812 */ /* 0x040fe400078ec0ff */
[----:B------:R-:W-:-:S03]  /*03e0*/  LOP3.LUT P6, RZ, R6, 0x1f, RZ, 0xc0, !PT ;  /* 0x0000001f06ff7812 */ /* 0x000fc600078cc0ff */
[----:B------:R-:W-:-:S05]  /*03f0*/  VIADD R7, R7, 0xffffff80 ;  /* 0xffffff8007077836 */ /* 0x000fca0000000000 */
[----:B------:R-:W-:-:S04]  /*0400*/  SHF.R.U32.HI R7, RZ, 0x5, R7 ;  /* 0x00000005ff077819 */ /* 0x000fc80000011607 */
[----:B------:R-:W-:-:S04]  /*0410*/  LEA R9, -R7, RZ, 0x2 ;  /* 0x000000ff07097211 */ /* 0x000fc800078e11ff */
[C---:B------:R-:W-:Y:S02]  /*0420*/  ISETP.EQ.AND P3, PT, R9.reuse, -0x18, PT ;  /* 0xffffffe80900780c */ /* 0x040fe40003f62270 */
[C---:B------:R-:W-:Y:S02]  /*0430*/  ISETP.EQ.AND P4, PT, R9.reuse, -0x14, PT ;  /* 0xffffffec0900780c */ /* 0x040fe40003f82270 */
[C---:B------:R-:W-:Y:S02]  /*0440*/  ISETP.EQ.AND P2, PT, R9.reuse, -0x10, PT ;  /* 0xfffffff00900780c */ /* 0x040fe40003f42270 */
[C---:B------:R-:W-:Y:S02]  /*0450*/  ISETP.EQ.AND P1, PT, R9.reuse, -0xc, PT ;  /* 0xfffffff40900780c */ /* 0x040fe40003f22270 */
[C---:B------:R-:W-:Y:S02]  /*0460*/  ISETP.EQ.AND P0, PT, R9.reuse, -0x8, PT ;  /* 0xfffffff80900780c */ /* 0x040fe40003f02270 */
[----:B------:R-:W-:-:S03]  /*0470*/  ISETP.EQ.AND P5, PT, R9, RZ, PT ;  /* 0x000000ff0900720c */ /* 0x000fc60003fa2270 */
[--C-:B------:R-:W-:Y:S01]  /*0480*/  @P3 IMAD.MOV.U32 R7, RZ, RZ, R3.reuse ;  /* 0x000000ffff073224 */ /* 0x100fe200078e0003 */
[C---:B------:R-:W-:Y:S01]  /*0490*/  ISETP.EQ.AND P3, PT, R9.reuse, -0x4, PT ;  /* 0xfffffffc0900780c */ /* 0x040fe20003f62270 */
[----:B------:R-:W-:Y:S02]  /*04a0*/  @P4 IMAD.MOV.U32 R8, RZ, RZ, R3 ;  /* 0x000000ffff084224 */ /* 0x000fe400078e0003 */
[--C-:B------:R-:W-:Y:S01]  /*04b0*/  @P4 IMAD.MOV.U32 R7, RZ, RZ, R12.reuse ;  /* 0x000000ffff074224 */ /* 0x100fe200078e000c */
[----:B------:R-:W-:Y:S01]  /*04c0*/  ISETP.EQ.AND P4, PT, R9, 0x4, PT ;  /* 0x000000040900780c */ /* 0x000fe20003f82270 */
[----:B------:R-:W-:Y:S01]  /*04d0*/  @P2 IMAD.MOV.U32 R7, RZ, RZ, R13 ;  /* 0x000000ffff072224 */ /* 0x000fe200078e000d */
[----:B------:R-:W-:Y:S01]  /*04e0*/  @P1 MOV R7, R14 ;  /* 0x0000000e00071202 */ /* 0x000fe20000000f00 */
[----:B------:R-:W-:Y:S02]  /*04f0*/  @P0 IMAD.MOV.U32 R7, RZ, RZ, R15 ;  /* 0x000000ffff070224 */ /* 0x000fe400078e000f */
[----:B------:R-:W-:-:S02]  /*0500*/  @P2 IMAD.MOV.U32 R8, RZ, RZ, R12 ;  /* 0x000000ffff082224 */ /* 0x000fc400078e000c */
[----:B------:R-:W-:Y:S02]  /*0510*/  @P1 IMAD.MOV.U32 R8, RZ, RZ, R13 ;  /* 0x000000ffff081224 */ /* 0x000fe400078e000d */
[----:B------:R-:W-:Y:S02]  /*0520*/  @P3 IMAD.MOV.U32 R7, RZ, RZ, R16 ;  /* 0x000000ffff073224 */ /* 0x000fe400078e0010 */
[----:B------:R-:W-:Y:S02]  /*0530*/  @P5 IMAD.MOV.U32 R7, RZ, RZ, R2 ;  /* 0x000000ffff075224 */ /* 0x000fe400078e0002 */
[----:B------:R-:W-:Y:S02]  /*0540*/  @P0 IMAD.MOV.U32 R8, RZ, RZ, R14 ;  /* 0x000000ffff080224 */ /* 0x000fe400078e000e */
[----:B------:R-:W-:Y:S02]  /*0550*/  @P3 IMAD.MOV.U32 R8, RZ, RZ, R15 ;  /* 0x000000ffff083224 */ /* 0x000fe400078e000f */
[----:B------:R-:W-:Y:S01]  /*0560*/  @P5 IMAD.MOV.U32 R8, RZ, RZ, R16 ;  /* 0x000000ffff085224 */ /* 0x000fe200078e0010 */
[----:B------:R-:W-:Y:S01]  /*0570*/  @P4 MOV R8, R2 ;  /* 0x0000000200084202 */ /* 0x000fe20000000f00 */
[----:B------:R-:W-:Y:S01]  /*0580*/  IMAD.MOV.U32 R11, RZ, RZ, R7 ;  /* 0x000000ffff0b7224 */ /* 0x000fe200078e0007 */
[----:B------:R-:W-:Y:S06]  /*0590*/  @!P6 BRA `(.L_x_4) ;  /* 0x00000000002ce947 */ /* 0x000fec0003800000 */
[----:B------:R-:W-:Y:S01]  /*05a0*/  @P2 IMAD.MOV.U32 R7, RZ, RZ, R3 ;  /* 0x000000ffff072224 */ /* 0x000fe200078e0003 */
[----:B------:R-:W-:Y:S01]  /*05b0*/  LOP3.LUT R6, R6, 0x1f, RZ, 0xc0, !PT ;  /* 0x0000001f06067812 */ /* 0x000fe200078ec0ff */
[----:B------:R-:W-:Y:S02]  /*05c0*/  @P1 IMAD.MOV.U32 R7, RZ, RZ, R12 ;  /* 0x000000ffff071224 */ /* 0x000fe400078e000c */
[----:B------:R-:W-:Y:S01]  /*05d0*/  @P0 IMAD.MOV.U32 R7, RZ, RZ, R13 ;  /* 0x000000ffff070224 */ /* 0x000fe200078e000d */
[----:B------:R-:W-:Y:S01]  /*05e0*/  ISETP.EQ.AND P0, PT, R9, 0x8, PT ;  /* 0x000000080900780c */ /* 0x000fe20003f02270 */
[----:B------:R-:W-:Y:S01]  /*05f0*/  @P3 IMAD.MOV.U32 R7, RZ, RZ, R14 ;  /* 0x000000ffff073224 */ /* 0x000fe200078e000e */
[----:B------:R-:W-:Y:S01]  /*0600*/  SHF.L.W.U32.HI R11, R8, R6, R11 ;  /* 0x00000006080b7219 */ /* 0x000fe20000010e0b */
[----:B------:R-:W-:Y:S01]  /*0610*/  @P5 IMAD.MOV.U32 R7, RZ, RZ, R15 ;  /* 0x000000ffff075224 */ /* 0x000fe200078e000f */
[----:B------:R-:W-:-:S09]  /*0620*/  @P4 MOV R7, R16 ;  /* 0x0000001000074202 */ /* 0x000fd20000000f00 */
[----:B------:R-:W-:-:S05]  /*0630*/  @P0 IMAD.MOV.U32 R7, RZ, RZ, R2 ;  /* 0x000000ffff070224 */ /* 0x000fca00078e0002 */
[----:B------:R-:W-:-:S07]  /*0640*/  SHF.L.W.U32.HI R8, R7, R6, R8 ;  /* 0x0000000607087219 */ /* 0x000fce0000010e08 */
.L_x_4:
[----:B------:R-:W-:Y:S05]  /*0650*/  BSYNC.RECONVERGENT B1 ;  /* 0x0000000000017941 */ /* 0x000fea0003800200 */
.L_x_3:
[C---:B------:R-:W-:Y:S01]  /*0660*/  SHF.L.W.U32.HI R2, R8.reuse, 0x2, R11 ;  /* 0x0000000208027819 */ /* 0x040fe20000010e0b */
[----:B------:R-:W-:Y:S01]  /*0670*/  IMAD.SHL.U32 R8, R8, 0x4, RZ ;  /* 0x0000000408087824 */ /* 0x000fe200078e00ff */
[----:B------:R-:W-:Y:S01]  /*0680*/  UMOV UR4, 0x54442d19 ;  /* 0x54442d1900047882 */ /* 0x000fe20000000000 */
[----:B------:R-:W-:Y:S01]  /*0690*/  UMOV UR5, 0x3bf921fb ;  /* 0x3bf921fb00057882 */ /* 0x000fe20000000000 */
[----:B------:R-:W-:Y:S02]  /*06a0*/  SHF.R.S32.HI R7, RZ, 0x1f, R2 ;  /* 0x0000001fff077819 */ /* 0x000fe40000011402 */
[----:B------:R-:W-:Y:S02]  /*06b0*/  ISETP.GE.AND P0, PT, R5, RZ, PT ;  /* 0x000000ff0500720c */ /* 0x000fe40003f06270 */
[C---:B------:R-:W-:Y:S02]  /*06c0*/  LOP3.LUT R8, R7.reuse, R8, RZ, 0x3c, !PT ;  /* 0x0000000807087212 */ /* 0x040fe400078e3cff */
[----:B------:R-:W-:-:S02]  /*06d0*/  LOP3.LUT R9, R7, R2, RZ, 0x3c, !PT ;  /* 0x0000000207097212 */ /* 0x000fc400078e3cff */
[----:B------:R-:W-:Y:S02]  /*06e0*/  SHF.R.U32.HI R11, RZ, 0x1e, R11 ;  /* 0x0000001eff0b7819 */ /* 0x000fe4000001160b */
[----:B------:R-:W0:Y:S01]  /*06f0*/  I2F.F64.S64 R6, R8 ;  /* 0x0000000800067312 */ /* 0x000e220000301c00 */
[C---:B------:R-:W-:Y:S02]  /*0700*/  LOP3.LUT R10, R2.reuse, R5, RZ, 0x3c, !PT ;  /* 0x00000005020a7212 */ /* 0x040fe400078e3cff */
[----:B------:R-:W-:Y:S02]  /*0710*/  LEA.HI R11, R2, R11, RZ, 0x1 ;  /* 0x0000000b020b7211 */ /* 0x000fe400078f08ff */
[----:B------:R-:W-:-:S03]  /*0720*/  ISETP.GE.AND P1, PT, R10, RZ, PT ;  /* 0x000000ff0a00720c */ /* 0x000fc60003f26270 */
[----:B------:R-:W-:-:S04]  /*0730*/  IMAD.MOV R2, RZ, RZ, -R11 ;  /* 0x000000ffff027224 */ /* 0x000fc800078e0a0b */
[----:B------:R-:W-:Y:S01]  /*0740*/  @!P0 IMAD.MOV.U32 R11, RZ, RZ, R2 ;  /* 0x000000ffff0b8224 */ /* 0x000fe200078e0002 */
[----:B0-----:R-:W-:-:S10]  /*0750*/  DMUL R6, R6, UR4 ;  /* 0x0000000406067c28 */ /* 0x001fd40008000000 */
[----:B------:R-:W0:Y:S02]  /*0760*/  F2F.F32.F64 R6, R6 ;  /* 0x0000000600067310 */ /* 0x000e240000301000 */
[----:B0-----:R-:W-:-:S07]  /*0770*/  FSEL R9, -R6, R6, !P1 ;  /* 0x0000000606097208 */ /* 0x001fce0004800100 */
.L_x_1:
[----:B------:R-:W-:Y:S05]  /*0780*/  BSYNC.RECONVERGENT B0 ;  /* 0x0000000000007941 */ /* 0x000fea0003800200 */
.L_x_0:
[----:B-----5:R-:W-:Y:S01]  /*0790*/  FMUL R6, R0, 0.63661974668502807617 ;  /* 0x3f22f98300067820 */ /* 0x020fe20000400000 */
[----:B------:R-:W-:Y:S01]  /*07a0*/  LOP3.LUT R8, R11, 0x1, RZ, 0xc0, !PT ;  /* 0x000000010b087812 */ /* 0x000fe200078ec0ff */
[----:B------:R-:W-:Y:S02]  /*07b0*/  IMAD.MOV.U32 R2, RZ, RZ, 0x37cbac00 ;  /* 0x37cbac00ff027424 */ /* 0x000fe400078e00ff */
[----:B------:R-:W-:Y:S01]  /*07c0*/  FMUL R7, R9, R9 ;  /* 0x0000000909077220 */ /* 0x000fe20000400000 */
[----:B------:R-:W-:Y:S01]  /*07d0*/  MOV R10, 0x3effffff ;  /* 0x3effffff000a7802 */ /* 0x000fe20000000f00 */
[----:B------:R-:W-:Y:S01]  /*07e0*/  BSSY.RECONVERGENT B0, `(.L_x_5) ;  /* 0x0000074000007945 */ /* 0x000fe20003800200 */
[----:B------:R-:W0:Y:S01]  /*07f0*/  F2I.NTZ R6, R6 ;  /* 0x0000000600067305 */ /* 0x000e220000203100 */
[----:B------:R-:W-:Y:S01]  /*0800*/  ISETP.NE.U32.AND P0, PT, R8, 0x1, PT ;  /* 0x000000010800780c */ /* 0x000fe20003f05070 */
[----:B------:R-:W-:Y:S01]  /*0810*/  FFMA R2, R7, R2, -0.0013887860113754868507 ;  /* 0xbab607ed07027423 */ /* 0x000fe20000000002 */
[----:B------:R-:W-:Y:S01]  /*0820*/  IMAD.MOV.U32 R8, RZ, RZ, 0x3d2aaabb ;  /* 0x3d2aaabbff087424 */ /* 0x000fe200078e00ff */
[----:B------:R-:W-:-:S02]  /*0830*/  LOP3.LUT P1, RZ, R11, 0x2, RZ, 0xc0, !PT ;  /* 0x000000020bff7812 */ /* 0x000fc4000782c0ff */
[----:B------:R-:W-:Y:S02]  /*0840*/  FSEL R10, -R10, -0.16666662693023681641, !P0 ;  /* 0xbe2aaaa80a0a7808 */ /* 0x000fe40004000100 */
[----:B------:R-:W-:Y:S02]  /*0850*/  FSEL R2, R2, -0.00019574658654164522886, !P0 ;  /* 0xb94d415302027808 */ /* 0x000fe40004000000 */
[----:B------:R-:W-:-:S05]  /*0860*/  FSEL R8, R8, 0.0083327032625675201416, !P0 ;  /* 0x3c0885e408087808 */ /* 0x000fca0004000000 */
[----:B------:R-:W-:Y:S01]  /*0870*/  FFMA R8, R7, R2, R8 ;  /* 0x0000000207087223 */ /* 0x000fe20000000008 */
[----:B------:R-:W-:Y:S02]  /*0880*/  FSEL R2, R9, 1, P0 ;  /* 0x3f80000009027808 */ /* 0x000fe40000000000 */
[----:B------:R-:W-:Y:S01]  /*0890*/  FSETP.GE.AND P0, PT, |R0|, 105615, PT ;  /* 0x47ce47800000780b */ /* 0x000fe20003f06200 */
[C---:B------:R-:W-:Y:S01]  /*08a0*/  FFMA R8, R7.reuse, R8, R10 ;  /* 0x0000000807087223 */ /* 0x040fe2000000000a */
[----:B0-----:R-:W-:Y:S01]  /*08b0*/  I2FP.F32.S32 R11, R6 ;  /* 0x00000006000b7245 */ /* 0x001fe20000201400 */
[----:B------:R-:W-:-:S04]  /*08c0*/  FFMA R7, R7, R2, RZ ;  /* 0x0000000207077223 */ /* 0x000fc800000000ff */
[----:B------:R-:W-:Y:S01]  /*08d0*/  FFMA R10, R11, -1.5707962512969970703, R0 ;  /* 0xbfc90fda0b0a7823 */ /* 0x000fe20000000000 */
[----:B------:R-:W-:-:S03]  /*08e0*/  FFMA R2, R7, R8, R2 ;  /* 0x0000000807027223 */ /* 0x000fc60000000002 */
[----:B------:R-:W-:Y:S01]  /*08f0*/  FFMA R10, R11, -7.5497894158615963534e-08, R10 ;  /* 0xb3a221680b0a7823 */ /* 0x000fe2000000000a */
[----:B------:R-:W-:-:S03]  /*0900*/  @P1 FADD R2, RZ, -R2 ;  /* 0x80000002ff021221 */ /* 0x000fc60000000000 */
[----:B------:R-:W-:Y:S01]  /*0910*/  FFMA R7, R11, -5.3903029534742383927e-15, R10 ;  /* 0xa7c234c50b077823 */ /* 0x000fe2000000000a */
[----:B------:R-:W-:Y:S06]  /*0920*/  @!P0 BRA `(.L_x_6) ;  /* 0x00000004007c8947 */ /* 0x000fec0003800000 */
        /* <DEDUP_REMOVED lines=11> */
.L_x_7:
        /* <DEDUP_REMOVED lines=27> */
[----:B------:R-:W-:Y:S02]  /*0b90*/  LOP3.LUT P6, RZ, R7, 0x1f, RZ, 0xc0, !PT ;  /* 0x0000001f07ff7812 */ /* 0x000fe400078cc0ff */
[----:B------:R-:W-:-:S04]  /*0ba0*/  IADD3 R8, PT, PT, R8, -0x80, RZ ;  /* 0xffffff8008087810 */ /* 0x000fc80007ffe0ff */
[----:B------:R-:W-:-:S05]  /*0bb0*/  SHF.R.U32.HI R8, RZ, 0x5, R8 ;  /* 0x00000005ff087819 */ /* 0x000fca0000011608 */
[----:B------:R-:W-:-:S05]  /*0bc0*/  IMAD.U32 R10, R8, -0x4, RZ ;  /* 0xfffffffc080a7824 */ /* 0x000fca00078e00ff */
        /* <DEDUP_REMOVED lines=9> */
[----:B------:R-:W-:Y:S01]  /*0c60*/  @P4 IMAD.MOV.U32 R8, RZ, RZ, R12 ;  /* 0x000000ffff084224 */ /* 0x000fe200078e000c */
[----:B------:R-:W-:Y:S01]  /*0c70*/  ISETP.EQ.AND P4, PT, R10, 0x4, PT ;  /* 0x000000040a00780c */ /* 0x000fe20003f82270 */
[----:B------:R-:W-:Y:S02]  /*0c80*/  @P2 IMAD.MOV.U32 R8, RZ, RZ, R13 ;  /* 0x000000ffff082224 */ /* 0x000fe400078e000d */
[----:B------:R-:W-:Y:S02]  /*0c90*/  @P1 IMAD.MOV.U32 R8, RZ, RZ, R14 ;  /* 0x000000ffff081224 */ /* 0x000fe400078e000e */
[----:B------:R-:W-:-:S02]  /*0ca0*/  @P0 IMAD.MOV.U32 R8, RZ, RZ, R15 ;  /* 0x000000ffff080224 */ /* 0x000fc400078e000f */
[----:B------:R-:W-:Y:S01]  /*0cb0*/  @P2 IMAD.MOV.U32 R9, RZ, RZ, R12 ;  /* 0x000000ffff092224 */ /* 0x000fe200078e000c */
[----:B------:R-:W-:Y:S01]  /*0cc0*/  @P1 MOV R9, R13 ;  /* 0x0000000d00091202 */ /* 0x000fe20000000f00 */
[----:B------:R-:W-:Y:S01]  /*0cd0*/  @P3 IMAD.MOV.U32 R8, RZ, RZ, R16 ;  /* 0x000000ffff083224 */ /* 0x000fe200078e0010 */
[----:B------:R-:W-:Y:S01]  /*0ce0*/  @P5 MOV R8, R6 ;  /* 0x0000000600085202 */ /* 0x000fe20000000f00 */
[----:B------:R-:W-:Y:S02]  /*0cf0*/  @P0 IMAD.MOV.U32 R9, RZ, RZ, R14 ;  /* 0x000000ffff090224 */ /* 0x000fe400078e000e */
[----:B------:R-:W-:Y:S02]  /*0d00*/  @P3 IMAD.MOV.U32 R9, RZ, RZ, R15 ;  /* 0x000000ffff093224 */ /* 0x000fe400078e000f */
[----:B------:R-:W-:Y:S02]  /*0d10*/  @P5 IMAD.MOV.U32 R9, RZ, RZ, R16 ;  /* 0x000000ffff095224 */ /* 0x000fe400078e0010 */
[----:B------:R-:W-:-:S02]  /*0d20*/  @P4 IMAD.MOV.U32 R9, RZ, RZ, R6 ;  /* 0x000000ffff094224 */ /* 0x000fc400078e0006 */
[----:B------:R-:W-:Y:S01]  /*0d30*/  IMAD.MOV.U32 R18, RZ, RZ, R8 ;  /* 0x000000ffff127224 */ /* 0x000fe200078e0008 */
[----:B------:R-:W-:Y:S06]  /*0d40*/  @!P6 BRA `(.L_x_9) ;  /* 0x000000000028e947 */ /* 0x000fec0003800000 */
[----:B------:R-:W-:Y:S01]  /*0d50*/  @P1 IMAD.MOV.U32 R3, RZ, RZ, R12 ;  /* 0x000000ffff031224 */ /* 0x000fe200078e000c */
[----:B------:R-:W-:Y:S01]  /*0d60*/  LOP3.LUT R7, R7, 0x1f, RZ, 0xc0, !PT ;  /* 0x0000001f07077812 */ /* 0x000fe200078ec0ff */
        /* <DEDUP_REMOVED lines=8> */
.L_x_9:
[----:B------:R-:W-:Y:S05]  /*0df0*/  BSYNC.RECONVERGENT B1 ;  /* 0x0000000000017941 */ /* 0x000fea0003800200 */
.L_x_8:
[C---:B------:R-:W-:Y:S01]  /*0e00*/  SHF.L.W.U32.HI R3, R9.reuse, 0x2, R18 ;  /* 0x0000000209037819 */ /* 0x040fe20000010e12 */
[----:B------:R-:W-:Y:S01]  /*0e10*/  IMAD.SHL.U32 R9, R9, 0x4, RZ ;  /* 0x0000000409097824 */ /* 0x000fe200078e00ff */
[----:B------:R-:W-:Y:S01]  /*0e20*/  UMOV UR4, 0x54442d19 ;  /* 0x54442d1900047882 */ /* 0x000fe20000000000 */
[----:B------:R-:W-:Y:S01]  /*0e30*/  UMOV UR5, 0x3bf921fb ;  /* 0x3bf921fb00057882 */ /* 0x000fe20000000000 */
[----:B------:R-:W-:Y:S02]  /*0e40*/  SHF.R.S32.HI R6, RZ, 0x1f, R3 ;  /* 0x0000001fff067819 */ /* 0x000fe40000011403 */
[----:B------:R-:W-:Y:S02]  /*0e50*/  ISETP.GE.AND P0, PT, R0, RZ, PT ;  /* 0x000000ff0000720c */ /* 0x000fe40003f06270 */
[C---:B------:R-:W-:Y:S02]  /*0e60*/  LOP3.LUT R10, R6.reuse, R9, RZ, 0x3c, !PT ;  /* 0x00000009060a7212 */ /* 0x040fe400078e3cff */
[----:B------:R-:W-:-:S04]  /*0e70*/  LOP3.LUT R11, R6, R3, RZ, 0x3c, !PT ;  /* 0x00000003060b7212 */ /* 0x000fc800078e3cff */
[----:B------:R-:W0:Y:S02]  /*0e80*/  I2F.F64.S64 R6, R10 ;  /* 0x0000000a00067312 */ /* 0x000e240000301c00 */
[----:B0-----:R-:W-:Y:S01]  /*0e90*/  DMUL R8, R6, UR4 ;  /* 0x0000000406087c28 */ /* 0x001fe20008000000 */
[----:B------:R-:W-:Y:S02]  /*0ea0*/  SHF.R.U32.HI R6, RZ, 0x1e, R18 ;  /* 0x0000001eff067819 */ /* 0x000fe40000011612 */
[C---:B------:R-:W-:Y:S02]  /*0eb0*/  LOP3.LUT R7, R3.reuse, R0, RZ, 0x3c, !PT ;  /* 0x0000000003077212 */ /* 0x040fe400078e3cff */
[----:B------:R-:W-:Y:S02]  /*0ec0*/  LEA.HI R6, R3, R6, RZ, 0x1 ;  /* 0x0000000603067211 */ /* 0x000fe400078f08ff */
[----:B------:R-:W-:-:S03]  /*0ed0*/  ISETP.GE.AND P1, PT, R7, RZ, PT ;  /* 0x000000ff0700720c */ /* 0x000fc60003f26270 */
[----:B------:R-:W0:Y:S01]  /*0ee0*/  F2F.F32.F64 R8, R8 ;  /* 0x0000000800087310 */ /* 0x000e220000301000 */
[----:B------:R-:W-:-:S04]  /*0ef0*/  IMAD.MOV R3, RZ, RZ, -R6 ;  /* 0x000000ffff037224 */ /* 0x000fc800078e0a06 */
[----:B------:R-:W-:Y:S01]  /*0f00*/  @!P0 IMAD.MOV.U32 R6, RZ, RZ, R3 ;  /* 0x000000ffff068224 */ /* 0x000fe200078e0003 */
[----:B0-----:R-:W-:-:S07]  /*0f10*/  FSEL R7, -R8, R8, !P1 ;  /* 0x0000000808077208 */ /* 0x001fce0004800100 */
.L_x_6:
[----:B------:R-:W-:Y:S05]  /*0f20*/  BSYNC.RECONVERGENT B0 ;  /* 0x0000000000007941 */ /* 0x000fea0003800200 */
.L_x_5:
[----:B------:R-:W0:Y:S01]  /*0f30*/  MUFU.RCP R8, R5 ;  /* 0x0000000500087308 */ /* 0x000e220000001000 */
[----:B------:R-:W-:Y:S07]  /*0f40*/  BSSY.RECONVERGENT B0, `(.L_x_10) ;  /* 0x000000c000007945 */ /* 0x000fee0003800200 */
[----:B------:R-:W1:Y:S01]  /*0f50*/  FCHK P0, -R0, R5 ;  /* 0x0000000500007302 */ /* 0x000e620000000100 */
[----:B0-----:R-:W-:-:S04]  /*0f60*/  FFMA R3, -R5, R8, 1 ;  /* 0x3f80000005037423 */ /* 0x001fc80000000108 */
[----:B------:R-:W-:-:S04]  /*0f70*/  FFMA R3, R8, R3, R8 ;  /* 0x0000000308037223 */ /* 0x000fc80000000008 */
[----:B------:R-:W-:-:S04]  /*0f80*/  FFMA R8, -R0, R3, RZ ;  /* 0x0000000300087223 */ /* 0x000fc800000001ff */
[----:B------:R-:W-:-:S04]  /*0f90*/  FFMA R9, -R5, R8, -R0 ;  /* 0x0000000805097223 */ /* 0x000fc80000000900 */
[----:B------:R-:W-:Y:S01]  /*0fa0*/  FFMA R3, R3, R9, R8 ;  /* 0x0000000903037223 */ /* 0x000fe20000000008 */
[----:B-1----:R-:W-:Y:S06]  /*0fb0*/  @!P0 BRA `(.L_x_11) ;  /* 0x0000000000108947 */ /* 0x002fec0003800000 */
[----:B------:R-:W-:Y:S01]  /*0fc0*/  FADD R3, -R0, -RZ ;  /* 0x800000ff00037221 */ /* 0x000fe20000000100 */
[----:B------:R-:W-:-:S07]  /*0fd0*/  MOV R8, 0xff0 ;  /* 0x00000ff000087802 */ /* 0x000fce0000000f00 */
[----:B------:R-:W-:Y:S05]  /*0fe0*/  CALL.REL.NOINC `($__internal_0_$__cuda_sm3x_div_rn_noftz_f32_slowpath) ;  /* 0x0000000000907944 */ /* 0x000fea0003c00000 */
[----:B------:R-:W-:-:S07]  /*0ff0*/  IMAD.MOV.U32 R3, RZ, RZ, R0 ;  /* 0x000000ffff037224 */ /* 0x000fce00078e0000 */
.L_x_11:
[----:B------:R-:W-:Y:S05]  /*1000*/  BSYNC.RECONVERGENT B0 ;  /* 0x0000000000007941 */ /* 0x000fea0003800200 */
.L_x_10:
[----:B------:R-:W-:Y:S01]  /*1010*/  IMAD.MOV.U32 R0, RZ, RZ, 0x3bbb989d ;  /* 0x3bbb989dff007424 */ /* 0x000fe200078e00ff */
[----:B------:R-:W-:Y:S01]  /*1020*/  MOV R9, 0x437c0000 ;  /* 0x437c000000097802 */ /* 0x000fe20000000f00 */
[----:B------:R-:W-:Y:S02]  /*1030*/  IMAD.MOV.U32 R8, RZ, RZ, 0x37cbac00 ;  /* 0x37cbac00ff087424 */ /* 0x000fe400078e00ff */
[----:B------:R-:W-:Y:S01]  /*1040*/  FMUL R11, R7, R7 ;  /* 0x00000007070b7220 */ /* 0x000fe20000400000 */
[----:B------:R-:W-:Y:S01]  /*1050*/  FFMA.SAT R0, R3, R0, 0.5 ;  /* 0x3f00000003007423 */ /* 0x000fe20000002000 */
[C---:B------:R-:W-:Y:S01]  /*1060*/  LOP3.LUT R12, R6.reuse, 0x1, RZ, 0xc0, !PT ;  /* 0x00000001060c7812 */ /* 0x040fe200078ec0ff */
[----:B------:R-:W-:Y:S02]  /*1070*/  VIADD R6, R6, 0x1 ;  /* 0x0000000106067836 */ /* 0x000fe40000000000 */
[----:B------:R-:W-:Y:S01]  /*1080*/  FFMA.RM R10, R0, R9, 12582913 ;  /* 0x4b400001000a7423 */ /* 0x000fe20000004009 */
[----:B------:R-:W-:Y:S01]  /*1090*/  FFMA R0, R11, R8, -0.0013887860113754868507 ;  /* 0xbab607ed0b007423 */ /* 0x000fe20000000008 */
[----:B------:R-:W-:Y:S01]  /*10a0*/  ISETP.NE.U32.AND P0, PT, R12, 0x1, PT ;  /* 0x000000010c00780c */ /* 0x000fe20003f05070 */
[----:B------:R-:W-:-:S02]  /*10b0*/  IMAD.MOV.U32 R12, RZ, RZ, 0x3c0885e4 ;  /* 0x3c0885e4ff0c7424 */ /* 0x000fc400078e00ff */
[----:B------:R-:W-:Y:S01]  /*10c0*/  FADD R8, R10, -12583039 ;  /* 0xcb40007f0a087421 */ /* 0x000fe20000000000 */
[----:B------:R-:W-:Y:S01]  /*10d0*/  LOP3.LUT P1, RZ, R6, 0x2, RZ, 0xc0, !PT ;  /* 0x0000000206ff7812 */ /* 0x000fe2000782c0ff */
[----:B------:R-:W-:Y:S01]  /*10e0*/  IMAD.MOV.U32 R6, RZ, RZ, 0x3e2aaaa8 ;  /* 0x3e2aaaa8ff067424 */ /* 0x000fe200078e00ff */
[----:B------:R-:W-:Y:S01]  /*10f0*/  FSEL R0, R0, -0.00019574658654164522886, P0 ;  /* 0xb94d415300007808 */ /* 0x000fe20000000000 */
[C---:B------:R-:W-:Y:S01]  /*1100*/  FFMA R8, R3.reuse, 1.4426950216293334961, -R8 ;  /* 0x3fb8aa3b03087823 */ /* 0x040fe20000000808 */
[----:B------:R-:W-:Y:S01]  /*1110*/  FSEL R12, R12, 0.041666727513074874878, !P0 ;  /* 0x3d2aaabb0c0c7808 */ /* 0x000fe20004000000 */
[----:B------:R-:W-:Y:S01]  /*1120*/  IMAD.SHL.U32 R10, R10, 0x800000, RZ ;  /* 0x008000000a0a7824 */ /* 0x000fe200078e00ff */
[----:B------:R-:W-:Y:S01]  /*1130*/  FSEL R6, -R6, -0.4999999701976776123, !P0 ;  /* 0xbeffffff06067808 */ /* 0x000fe20004000100 */
[----:B------:R-:W-:Y:S02]  /*1140*/  FFMA R3, R3, 1.925963033500011079e-08, R8 ;  /* 0x32a5706003037823 */ /* 0x000fe40000000008 */
[----:B------:R-:W0:Y:S01]  /*1150*/  LDC.64 R8, c[0x0][0x390] ;  /* 0x0000e400ff087b82 */ /* 0x000e220000000a00 */
[----:B------:R-:W-:Y:S01]  /*1160*/  FFMA R12, R11, R0, R12 ;  /* 0x000000000b0c7223 */ /* 0x000fe2000000000c */
[----:B------:R-:W-:-:S02]  /*1170*/  FSEL R0, R7, 1, !P0 ;  /* 0x3f80000007007808 */ /* 0x000fc40004000000 */
[----:B------:R-:W1:Y:S01]  /*1180*/  MUFU.EX2 R3, R3 ;  /* 0x0000000300037308 */ /* 0x000e620000000800 */
[C---:B------:R-:W-:Y:S02]  /*1190*/  FFMA R6, R11.reuse, R12, R6 ;  /* 0x0000000c0b067223 */ /* 0x040fe40000000006 */
[----:B------:R-:W-:-:S04]  /*11a0*/  FFMA R11, R11, R0, RZ ;  /* 0x000000000b0b7223 */ /* 0x000fc800000000ff */
[----:B------:R-:W-:-:S04]  /*11b0*/  FFMA R11, R11, R6, R0 ;  /* 0x000000060b0b7223 */ /* 0x000fc80000000000 */
[----:B------:R-:W-:-:S04]  /*11c0*/  @P1 FADD R11, RZ, -R11 ;  /* 0x8000000bff0b1221 */ /* 0x000fc80000000000 */
[----:B------:R-:W-:Y:S01]  /*11d0*/  FMUL R2, R2, R11 ;  /* 0x0000000b02027220 */ /* 0x000fe20000400000 */
[----:B-1----:R-:W-:Y:S01]  /*11e0*/  FMUL R10, R3, R10 ;  /* 0x0000000a030a7220 */ /* 0x002fe20000400000 */
[----:B0-----:R-:W-:-:S04]  /*11f0*/  IMAD.WIDE R8, R4, 0x4, R8 ;  /* 0x0000000404087825 */ /* 0x001fc800078e0208 */
[----:B------:R-:W-:-:S05]  /*1200*/  FFMA R5, R5, R10, R2 ;  /* 0x0000000a05057223 */ /* 0x000fca0000000002 */
[----:B------:R-:W-:Y:S01]  /*1210*/  STG.E desc[UR6][R8.64], R5 ;  /* 0x0000000508007986 */ /* 0x000fe2000c101906 */
[----:B------:R-:W-:Y:S05]  /*1220*/  EXIT ;  /* 0x000000000000794d */ /* 0x000fea0003800000 */
        .weak           $__internal_0_$__cuda_sm3x_div_rn_noftz_f32_slowpath
        .type           $__internal_0_$__cuda_sm3x_div_rn_noftz_f32_slowpath,@function
        .size           $__internal_0_$__cuda_sm3x_div_rn_noftz_f32_slowpath,(.L_x_25 - $__internal_0_$__cuda_sm3x_div_rn_noftz_f32_slowpath)
$__internal_0_$__cuda_sm3x_div_rn_noftz_f32_slowpath:
[----:B------:R-:W-:Y:S01]  /*1230*/  SHF.R.U32.HI R9, RZ, 0x17, R5 ;  /* 0x00000017ff097819 */ /* 0x000fe20000011605 */
[----:B------:R-:W-:Y:S01]  /*1240*/  BSSY.RECONVERGENT B1, `(.L_x_12) ;  /* 0x0000064000017945 */ /* 0x000fe20003800200 */
[----:B------:R-:W-:Y:S01]  /*1250*/  SHF.R.U32.HI R0, RZ, 0x17, R3 ;  /* 0x00000017ff007819 */ /* 0x000fe20000011603 */
[----:B------:R-:W-:Y:S01]  /*1260*/  IMAD.MOV.U32 R12, RZ, RZ, R5 ;  /* 0x000000ffff0c7224 */ /* 0x000fe200078e0005 */
[----:B------:R-:W-:Y:S02]  /*1270*/  LOP3.LUT R11, R9, 0xff, RZ, 0xc0, !PT ;  /* 0x000000ff090b7812 */ /* 0x000fe400078ec0ff */
[----:B------:R-:W-:-:S03]  /*1280*/  LOP3.LUT R10, R0, 0xff, RZ, 0xc0, !PT ;  /* 0x000000ff000a7812 */ /* 0x000fc600078ec0ff */
[----:B------:R-:W-:Y:S01]  /*1290*/  VIADD R14, R11, 0xffffffff ;  /* 0xffffffff0b0e7836 */ /* 0x000fe20000000000 */
[----:B------:R-:W-:-:S04]  /*12a0*/  IADD3 R13, PT, PT, R10, -0x1, RZ ;  /* 0xffffffff0a0d7810 */ /* 0x000fc80007ffe0ff */
[----:B------:R-:W-:-:S04]  /*12b0*/  ISETP.GT.U32.AND P0, PT, R14, 0xfd, PT ;  /* 0x000000fd0e00780c */ /* 0x000fc80003f04070 */
[----:B------:R-:W-:-:S13]  /*12c0*/  ISETP.GT.U32.OR P0, PT, R13, 0xfd, P0 ;  /* 0x000000fd0d00780c */ /* 0x000fda0000704470 */
[----:B------:R-:W-:Y:S01]  /*12d0*/  @!P0 IMAD.MOV.U32 R9, RZ, RZ, RZ ;  /* 0x000000ffff098224 */ /* 0x000fe200078e00ff */
[----:B------:R-:W-:Y:S06]  /*12e0*/  @!P0 BRA `(.L_x_13) ;  /* 0x0000000000608947 */ /* 0x000fec0003800000 */
[----:B------:R-:W-:Y:S01]  /*12f0*/  FSETP.GTU.FTZ.AND P0, PT, |R3|, +INF , PT ;  /* 0x7f8000000300780b */ /* 0x000fe20003f1c200 */
[----:B------:R-:W-:Y:S01]  /*1300*/  IMAD.MOV.U32 R0, RZ, RZ, R5 ;  /* 0x000000ffff007224 */ /* 0x000fe200078e0005 */
[----:B------:R-:W-:-:S04]  /*1310*/  FSETP.GTU.FTZ.AND P1, PT, |R5|, +INF , PT ;  /* 0x7f8000000500780b */ /* 0x000fc80003f3c200 */
[----:B------:R-:W-:-:S13]  /*1320*/  PLOP3.LUT P0, PT, P0, P1, PT, 0xf8, 0x8f ;  /* 0x00000000008f781c */ /* 0x000fda0000703f70 */
[----:B------:R-:W-:Y:S05]  /*1330*/  @P0 BRA `(.L_x_14) ;  /* 0x00000004004c0947 */ /* 0x000fea0003800000 */
[----:B------:R-:W-:-:S13]  /*1340*/  LOP3.LUT P0, RZ, R12, 0x7fffffff, R3, 0xc8, !PT ;  /* 0x7fffffff0cff7812 */ /* 0x000fda000780c803 */
[----:B------:R-:W-:Y:S05]  /*1350*/  @!P0 BRA `(.L_x_15) ;  /* 0x00000004003c8947 */ /* 0x000fea0003800000 */
[C---:B------:R-:W-:Y:S02]  /*1360*/  FSETP.NEU.FTZ.AND P2, PT, |R3|.reuse, +INF , PT ;  /* 0x7f8000000300780b */ /* 0x040fe40003f5d200 */
[----:B------:R-:W-:Y:S02]  /*1370*/  FSETP.NEU.FTZ.AND P0, PT, |R0|, +INF , PT ;  /* 0x7f8000000000780b */ /* 0x000fe40003f1d200 */
[----:B------:R-:W-:-:S11]  /*1380*/  FSETP.NEU.FTZ.AND P1, PT, |R3|, +INF , PT ;  /* 0x7f8000000300780b */ /* 0x000fd60003f3d200 */
[----:B------:R-:W-:Y:S05]  /*1390*/  @!P0 BRA !P2, `(.L_x_15) ;  /* 0x00000004002c8947 */ /* 0x000fea0005000000 */
[----:B------:R-:W-:-:S04]  /*13a0*/  LOP3.LUT P2, RZ, R3, 0x7fffffff, RZ, 0xc0, !PT ;  /* 0x7fffffff03ff7812 */ /* 0x000fc8000784c0ff */
[----:B------:R-:W-:-:S13]  /*13b0*/  PLOP3.LUT P0, PT, P0, P2, PT, 0x2f, 0xf2 ;  /* 0x0000000000f2781c */ /* 0x000fda0000704577 */
[----:B------:R-:W-:Y:S05]  /*13c0*/  @P0 BRA `(.L_x_16) ;  /* 0x0000000400180947 */ /* 0x000fea0003800000 */
[----:B------:R-:W-:-:S04]  /*13d0*/  LOP3.LUT P0, RZ, R12, 0x7fffffff, RZ, 0xc0, !PT ;  /* 0x7fffffff0cff7812 */ /* 0x000fc8000780c0ff */
[----:B------:R-:W-:-:S13]  /*13e0*/  PLOP3.LUT P0, PT, P1, P0, PT, 0x2f, 0xf2 ;  /* 0x0000000000f2781c */ /* 0x000fda0000f00577 */
[----:B------:R-:W-:Y:S05]  /*13f0*/  @P0 BRA `(.L_x_17) ;  /* 0x0000000400000947 */ /* 0x000fea0003800000 */
[----:B------:R-:W-:Y:S02]  /*1400*/  ISETP.GE.AND P0, PT, R13, RZ, PT ;  /* 0x000000ff0d00720c */ /* 0x000fe40003f06270 */
[----:B------:R-:W-:-:S11]  /*1410*/  ISETP.GE.AND P1, PT, R14, RZ, PT ;  /* 0x000000ff0e00720c */ /* 0x000fd60003f26270 */
[----:B------:R-:W-:Y:S02]  /*1420*/  @P0 IMAD.MOV.U32 R9, RZ, RZ, RZ ;  /* 0x000000ffff090224 */ /* 0x000fe400078e00ff */
[----:B------:R-:W-:Y:S01]  /*1430*/  @!P0 FFMA R3, R3, 1.84467440737095516160e+19, RZ ;  /* 0x5f80000003038823 */ /* 0x000fe200000000ff */
[----:B------:R-:W-:Y:S02]  /*1440*/  @!P0 IMAD.MOV.U32 R9, RZ, RZ, -0x40 ;  /* 0xffffffc0ff098424 */ /* 0x000fe400078e00ff */
[----:B------:R-:W-:-:S03]  /*1450*/  @!P1 FFMA R12, R0, 1.84467440737095516160e+19, RZ ;  /* 0x5f800000000c9823 */ /* 0x000fc600000000ff */
[----:B------:R-:W-:-:S07]  /*1460*/  @!P1 IADD3 R9, PT, PT, R9, 0x40, RZ ;  /* 0x0000004009099810 */ /* 0x000fce0007ffe0ff */
.L_x_13:
[----:B------:R-:W-:Y:S01]  /*1470*/  LEA R13, R11, 0xc0800000, 0x17 ;  /* 0xc08000000b0d7811 */ /* 0x000fe200078eb8ff */
[----:B------:R-:W-:Y:S01]  /*1480*/  VIADD R10, R10, 0xffffff81 ;  /* 0xffffff810a0a7836 */ /* 0x000fe20000000000 */
[----:B------:R-:W-:Y:S03]  /*1490*/  BSSY.RECONVERGENT B2, `(.L_x_18) ;  /* 0x0000035000027945 */ /* 0x000fe60003800200 */
[----:B------:R-:W-:Y:S02]  /*14a0*/  IMAD.IADD R13, R12, 0x1, -R13 ;  /* 0x000000010c0d7824 */ /* 0x000fe400078e0a0d */
[C---:B------:R-:W-:Y:S01]  /*14b0*/  IMAD R0, R10.reuse, -0x800000, R3 ;  /* 0xff8000000a007824 */ /* 0x040fe200078e0203 */
[----:B------:R-:W-:Y:S01]  /*14c0*/  IADD3 R10, PT, PT, R10, 0x7f, -R11 ;  /* 0x0000007f0a0a7810 */ /* 0x000fe20007ffe80b */
[----:B------:R-:W0:Y:S01]  /*14d0*/  MUFU.RCP R12, R13 ;  /* 0x0000000d000c7308 */ /* 0x000e220000001000 */
[----:B------:R-:W-:-:S03]  /*14e0*/  FADD.FTZ R15, -R13, -RZ ;  /* 0x800000ff0d0f7221 */ /* 0x000fc60000010100 */
[----:B------:R-:W-:Y:S02]  /*14f0*/  IMAD.IADD R10, R10, 0x1, R9 ;  /* 0x000000010a0a7824 */ /* 0x000fe400078e0209 */
[----:B0-----:R-:W-:-:S04]  /*1500*/  FFMA R17, R12, R15, 1 ;  /* 0x3f8000000c117423 */ /* 0x001fc8000000000f */
[----:B------:R-:W-:-:S04]  /*1510*/  FFMA R14, R12, R17, R12 ;  /* 0x000000110c0e7223 */ /* 0x000fc8000000000c */
[----:B------:R-:W-:-:S04]  /*1520*/  FFMA R3, R0, R14, RZ ;  /* 0x0000000e00037223 */ /* 0x000fc800000000ff */
[----:B------:R-:W-:-:S04]  /*1530*/  FFMA R12, R15, R3, R0 ;  /* 0x000000030f0c7223 */ /* 0x000fc80000000000 */
[----:B------:R-:W-:-:S04]  /*1540*/  FFMA R17, R14, R12, R3 ;  /* 0x0000000c0e117223 */ /* 0x000fc80000000003 */
[----:B------:R-:W-:-:S04]  /*1550*/  FFMA R12, R15, R17, R0 ;  /* 0x000000110f0c7223 */ /* 0x000fc80000000000 */
[----:B------:R-:W-:-:S05]  /*1560*/  FFMA R0, R14, R12, R17 ;  /* 0x0000000c0e007223 */ /* 0x000fca0000000011 */
[----:B------:R-:W-:-:S04]  /*1570*/  SHF.R.U32.HI R3, RZ, 0x17, R0 ;  /* 0x00000017ff037819 */ /* 0x000fc80000011600 */
[----:B------:R-:W-:-:S05]  /*1580*/  LOP3.LUT R3, R3, 0xff, RZ, 0xc0, !PT ;  /* 0x000000ff03037812 */ /* 0x000fca00078ec0ff */
[----:B------:R-:W-:-:S04]  /*1590*/  IMAD.IADD R11, R3, 0x1, R10 ;  /* 0x00000001030b7824 */ /* 0x000fc800078e020a */
[----:B------:R-:W-:-:S05]  /*15a0*/  VIADD R3, R11, 0xffffffff ;  /* 0xffffffff0b037836 */ /* 0x000fca0000000000 */
[----:B------:R-:W-:-:S13]  /*15b0*/  ISETP.GE.U32.AND P0, PT, R3, 0xfe, PT ;  /* 0x000000fe0300780c */ /* 0x000fda0003f06070 */
[----:B------:R-:W-:Y:S05]  /*15c0*/  @!P0 BRA `(.L_x_19) ;  /* 0x0000000000808947 */ /* 0x000fea0003800000 */
[----:B------:R-:W-:-:S13]  /*15d0*/  ISETP.GT.AND P0, PT, R11, 0xfe, PT ;  /* 0x000000fe0b00780c */ /* 0x000fda0003f04270 */
[----:B------:R-:W-:Y:S05]  /*15e0*/  @P0 BRA `(.L_x_20) ;  /* 0x00000000006c0947 */ /* 0x000fea0003800000 */
[----:B------:R-:W-:-:S13]  /*15f0*/  ISETP.GE.AND P0, PT, R11, 0x1, PT ;  /* 0x000000010b00780c */ /* 0x000fda0003f06270 */
[----:B------:R-:W-:Y:S05]  /*1600*/  @P0 BRA `(.L_x_21) ;  /* 0x0000000000740947 */ /* 0x000fea0003800000 */
[----:B------:R-:W-:Y:S02]  /*1610*/  ISETP.GE.AND P0, PT, R11, -0x18, PT ;  /* 0xffffffe80b00780c */ /* 0x000fe40003f06270 */
[----:B------:R-:W-:-:S11]  /*1620*/  LOP3.LUT R0, R0, 0x80000000, RZ, 0xc0, !PT ;  /* 0x8000000000007812 */ /* 0x000fd600078ec0ff */
[----:B------:R-:W-:Y:S05]  /*1630*/  @!P0 BRA `(.L_x_21) ;  /* 0x0000000000688947 */ /* 0x000fea0003800000 */
[CCC-:B------:R-:W-:Y:S01]  /*1640*/  FFMA.RZ R3, R14.reuse, R12.reuse, R17.reuse ;  /* 0x0000000c0e037223 */ /* 0x1c0fe2000000c011 */
[CCC-:B------:R-:W-:Y:S01]  /*1650*/  FFMA.RM R10, R14.reuse, R12.reuse, R17.reuse ;  /* 0x0000000c0e0a7223 */ /* 0x1c0fe20000004011 */
[C---:B------:R-:W-:Y:S02]  /*1660*/  ISETP.NE.AND P2, PT, R11.reuse, RZ, PT ;  /* 0x000000ff0b00720c */ /* 0x040fe40003f45270 */
[----:B------:R-:W-:Y:S02]  /*1670*/  ISETP.NE.AND P1, PT, R11, RZ, PT ;  /* 0x000000ff0b00720c */ /* 0x000fe40003f25270 */
[----:B------:R-:W-:Y:S01]  /*1680*/  LOP3.LUT R9, R3, 0x7fffff, RZ, 0xc0, !PT ;  /* 0x007fffff03097812 */ /* 0x000fe200078ec0ff */
[----:B------:R-:W-:Y:S01]  /*1690*/  FFMA.RP R3, R14, R12, R17 ;  /* 0x0000000c0e037223 */ /* 0x000fe20000008011 */
[----:B------:R-:W-:Y:S01]  /*16a0*/  IADD3 R12, PT, PT, R11, 0x20, RZ ;  /* 0x000000200b0c7810 */ /* 0x000fe20007ffe0ff */
[----:B------:R-:W-:Y:S01]  /*16b0*/  IMAD.MOV R11, RZ, RZ, -R11 ;  /* 0x000000ffff0b7224 */ /* 0x000fe200078e0a0b */
[----:B------:R-:W-:-:S02]  /*16c0*/  LOP3.LUT R9, R9, 0x800000, RZ, 0xfc, !PT ;  /* 0x0080000009097812 */ /* 0x000fc400078efcff */
[----:B------:R-:W-:Y:S02]  /*16d0*/  FSETP.NEU.FTZ.AND P0, PT, R3, R10, PT ;  /* 0x0000000a0300720b */ /* 0x000fe40003f1d000 */
[----:B------:R-:W-:Y:S02]  /*16e0*/  SHF.L.U32 R12, R9, R12, RZ ;  /* 0x0000000c090c7219 */ /* 0x000fe400000006ff */
[----:B------:R-:W-:Y:S02]  /*16f0*/  SEL R10, R11, RZ, P2 ;  /* 0x000000ff0b0a7207 */ /* 0x000fe40001000000 */
[----:B------:R-:W-:Y:S02]  /*1700*/  ISETP.NE.AND P1, PT, R12, RZ, P1 ;  /* 0x000000ff0c00720c */ /* 0x000fe40000f25270 */
[----:B------:R-:W-:Y:S02]  /*1710*/  SHF.R.U32.HI R10, RZ, R10, R9 ;  /* 0x0000000aff0a7219 */ /* 0x000fe40000011609 */
[----:B------:R-:W-:-:S02]  /*1720*/  PLOP3.LUT P0, PT, P0, P1, PT, 0xf8, 0x8f ;  /* 0x00000000008f781c */ /* 0x000fc40000703f70 */
[----:B------:R-:W-:Y:S02]  /*1730*/  SHF.R.U32.HI R12, RZ, 0x1, R10 ;  /* 0x00000001ff0c7819 */ /* 0x000fe4000001160a */
[----:B------:R-:W-:-:S04]  /*1740*/  SEL R3, RZ, 0x1, !P0 ;  /* 0x00000001ff037807 */ /* 0x000fc80004000000 */
[----:B------:R-:W-:-:S04]  /*1750*/  LOP3.LUT R3, R3, 0x1, R12, 0xf8, !PT ;  /* 0x0000000103037812 */ /* 0x000fc800078ef80c */
[----:B------:R-:W-:-:S05]  /*1760*/  LOP3.LUT R3, R3, R10, RZ, 0xc0, !PT ;  /* 0x0000000a03037212 */ /* 0x000fca00078ec0ff */
[----:B------:R-:W-:-:S05]  /*1770*/  IMAD.IADD R3, R12, 0x1, R3 ;  /* 0x000000010c037824 */ /* 0x000fca00078e0203 */
[----:B------:R-:W-:Y:S01]  /*1780*/  LOP3.LUT R0, R3, R0, RZ, 0xfc, !PT ;  /* 0x0000000003007212 */ /* 0x000fe200078efcff */
[----:B------:R-:W-:Y:S06]  /*1790*/  BRA `(.L_x_21) ;  /* 0x0000000000107947 */ /* 0x000fec0003800000 */
.L_x_20:
[----:B------:R-:W-:-:S04]  /*17a0*/  LOP3.LUT R0, R0, 0x80000000, RZ, 0xc0, !PT ;  /* 0x8000000000007812 */ /* 0x000fc800078ec0ff */
[----:B------:R-:W-:Y:S01]  /*17b0*/  LOP3.LUT R0, R0, 0x7f800000, RZ, 0xfc, !PT ;  /* 0x7f80000000007812 */ /* 0x000fe200078efcff */
[----:B------:R-:W-:Y:S06]  /*17c0*/  BRA `(.L_x_21) ;  /* 0x0000000000047947 */ /* 0x000fec0003800000 */
.L_x_19:
[----:B------:R-:W-:-:S07]  /*17d0*/  IMAD R0, R10, 0x800000, R0 ;  /* 0x008000000a007824 */ /* 0x000fce00078e0200 */
.L_x_21:
[----:B------:R-:W-:Y:S05]  /*17e0*/  BSYNC.RECONVERGENT B2 ;  /* 0x0000000000027941 */ /* 0x000fea0003800200 */
.L_x_18:
[----:B------:R-:W-:Y:S05]  /*17f0*/  BRA `(.L_x_22) ;  /* 0x0000000000207947 */ /* 0x000fea0003800000 */
.L_x_17:
[----:B------:R-:W-:-:S04]  /*1800*/  LOP3.LUT R0, R12, 0x80000000, R3, 0x48, !PT ;  /* 0x800000000c007812 */ /* 0x000fc800078e4803 */
[----:B------:R-:W-:Y:S01]  /*1810*/  LOP3.LUT R0, R0, 0x7f800000, RZ, 0xfc, !PT ;  /* 0x7f80000000007812 */ /* 0x000fe200078efcff */
[----:B------:R-:W-:Y:S06]  /*1820*/  BRA `(.L_x_22) ;  /* 0x0000000000147947 */ /* 0x000fec0003800000 */
.L_x_16:
[----:B------:R-:W-:Y:S01]  /*1830*/  LOP3.LUT R0, R12, 0x80000000, R3, 0x48, !PT ;  /* 0x800000000c007812 */ /* 0x000fe200078e4803 */
[----:B------:R-:W-:Y:S06]  /*1840*/  BRA `(.L_x_22) ;  /* 0x00000000000c7947 */ /* 0x000fec0003800000 */
.L_x_15:
[----:B------:R-:W0:Y:S01]  /*1850*/  MUFU.RSQ R0, -QNAN ;  /* 0xffc0000000007908 */ /* 0x000e220000001400 */
[----:B------:R-:W-:Y:S05]  /*1860*/  BRA `(.L_x_22) ;  /* 0x0000000000047947 */ /* 0x000fea0003800000 */
.L_x_14:
[----:B------:R-:W-:-:S07]  /*1870*/  FADD.FTZ R0, R3, R0 ;  /* 0x0000000003007221 */ /* 0x000fce0000010000 */
.L_x_22:
[----:B------:R-:W-:Y:S05]  /*1880*/  BSYNC.RECONVERGENT B1 ;  /* 0x0000000000017941 */ /* 0x000fea0003800200 */
.L_x_12:
[----:B------:R-:W-:-:S04]  /*1890*/  IMAD.MOV.U32 R9, RZ, RZ, 0x0 ;  /* 0x00000000ff097424 */ /* 0x000fc800078e00ff */
[----:B0-----:R-:W-:Y:S05]  /*18a0*/  RET.REL.NODEC R8 `(_Z25complexPhysicsCalculationPKfS0_Pfi) ;  /* 0xffffffe408d47950 */ /* 0x001fea0003c3ffff */
.L_x_23:
[----:B------:R-:W-:-:S00]  /*18b0*/  BRA `(.L_x_23) ;  /* 0xfffffffc00fc7947 */ /* 0x000fc0000383ffff */
[----:B------:R-:W-:-:S00]  /*18c0*/  NOP ;  /* 0x0000000000007918 */ /* 0x000fc00000000000 */
        /* <DEDUP_REMOVED lines=11> */
.L_x_25:


//--------------------- .text._Z9addArraysPKfS0_Pfi --------------------------
	.section	.text._Z9addArraysPKfS0_Pfi,"ax",@progbits
	.align	128
        .global         _Z9addArraysPKfS0_Pfi
        .type           _Z9addArraysPKfS0_Pfi,@function
        .size           _Z9addArraysPKfS0_Pfi,(.L_x_27 - _Z9addArraysPKfS0_Pfi)
        .other          _Z9addArraysPKfS0_Pfi,@"STO_CUDA_ENTRY STV_DEFAULT"
_Z9addArraysPKfS0_Pfi:
.text._Z9addArraysPKfS0_Pfi:
        /* <DEDUP_REMOVED lines=10> */
[----:B------:R-:W2:Y:S08]  /*00a0*/  LDC.64 R4, c[0x0][0x388] ;  /* 0x0000e200ff047b82 */ /* 0x000eb00000000a00 */
[----:B------:R-:W3:Y:S01]  /*00b0*/  LDC.64 R6, c[0x0][0x390] ;  /* 0x0000e400ff067b82 */ /* 0x000ee20000000a00 */
[----:B0-----:R-:W-:-:S06]  /*00c0*/  IMAD.WIDE R2, R9, 0x4, R2 ;  /* 0x0000000409027825 */ /* 0x001fcc00078e0202 */
[----:B-1----:R-:W4:Y:S01]  /*00d0*/  LDG.E R2, desc[UR4][R2.64] ;  /* 0x0000000402027981 */ /* 0x002f22000c1e1900 */
[----:B--2---:R-:W-:-:S06]  /*00e0*/  IMAD.WIDE R4, R9, 0x4, R4 ;  /* 0x0000000409047825 */ /* 0x004fcc00078e0204 */
[----:B------:R-:W4:Y:S01]  /*00f0*/  LDG.E R5, desc[UR4][R4.64] ;  /* 0x0000000404057981 */ /* 0x000f22000c1e1900 */
[----:B---3--:R-:W-:-:S04]  /*0100*/  IMAD.WIDE R6, R9, 0x4, R6 ;  /* 0x0000000409067825 */ /* 0x008fc800078e0206 */
[----:B----4-:R-:W-:-:S05]  /*0110*/  FADD R9, R2, R5 ;  /* 0x0000000502097221 */ /* 0x010fca0000000000 */
[----:B------:R-:W-:Y:S01]  /*0120*/  STG.E desc[UR4][R6.64], R9 ;  /* 0x0000000906007986 */ /* 0x000fe2000c101904 */
[----:B------:R-:W-:Y:S05]  /*0130*/  EXIT ;  /* 0x000000000000794d */ /* 0x000fea0003800000 */
.L_x_24:
        /* <DEDUP_REMOVED lines=12> */
.L_x_27:


//--------------------- .nv.global.init           --------------------------
	.section	.nv.global.init,"aw",@progbits
	.align	4
.nv.global.init:
	.type		__cudart_i2opi_f,@object
	.size		__cudart_i2opi_f,(.L_0 - __cudart_i2opi_f)
__cudart_i2opi_f:
        /*0000*/ 	.byte	0x41, 0x90, 0x43, 0x3c, 0x99, 0x95, 0x62, 0xdb, 0xc0, 0xdd, 0x34, 0xf5, 0xd1, 0x57, 0x27, 0xfc
        /*0010*/ 	.byte	0x29, 0x15, 0x44, 0x4e, 0x6e, 0x83, 0xf9, 0xa2
.L_0:


//--------------------- .nv.shared.reserved.0     --------------------------
	.section	.nv.shared.reserved.0,"aw",@nobits
	.weak		__nv_reservedSMEM_offset_0_alias
	.size		__nv_reservedSMEM_offset_0_alias, 0, 64
	.other		__nv_reservedSMEM_offset_0_alias,@"STO_CUDA_RESERVED_SHARED STV_DEFAULT"
__nv_reservedSMEM_offset_0_alias:
	.zero		0
	.zero		64


//--------------------- .nv.constant0._Z25complexPhysicsCalculationPKfS0_Pfi --------------------------
	.section	.nv.constant0._Z25complexPhysicsCalculationPKfS0_Pfi,"a",@progbits
	.sectionflags	@""
	.align	4
.nv.constant0._Z25complexPhysicsCalculationPKfS0_Pfi:
	.zero		924


//--------------------- .nv.constant0._Z9addArraysPKfS0_Pfi --------------------------
	.section	.nv.constant0._Z9addArraysPKfS0_Pfi,"a",@progbits
	.sectionflags	@""
	.align	4
.nv.constant0._Z9addArraysPKfS0_Pfi:
	.zero		924


//--------------------- SYMBOLS --------------------------

	.type		.nv.reservedSmem.offset0,@object
	.size		.nv.reservedSmem.offset0,0x4
